	.headerflags	@"EF_CUDA_TEXMODE_UNIFIED EF_CUDA_64BIT_ADDRESS EF_CUDA_SM86 EF_CUDA_VIRTUAL_SM(EF_CUDA_SM86)"
	.elftype	@"ET_EXEC"


//--------------------- .nv.info                  --------------------------
	.section	.nv.info,"",@"SHT_CUDA_INFO"
	.align	4


	//----- nvinfo : EIATTR_REGCOUNT
	.align		4
        /*0000*/ 	.byte	0x04, 0x2f
        /*0002*/ 	.short	(.L_2 - .L_1)
	.align		4
.L_1:
        /*0004*/ 	.word	index@(triton_red_fused__to_copy_add_amax_amin_clamp_mul_native_layer_norm_reciprocal_12)
        /*0008*/ 	.word	0x0000003b


	//----- nvinfo : EIATTR_MIN_STACK_SIZE
	.align		4
.L_2:
        /*000c*/ 	.byte	0x04, 0x12
        /*000e*/ 	.short	(.L_4 - .L_3)
	.align		4
.L_3:
        /*0010*/ 	.word	index@(triton_red_fused__to_copy_add_amax_amin_clamp_mul_native_layer_norm_reciprocal_12)
        /*0014*/ 	.word	0x00000000


	//----- nvinfo : EIATTR_FRAME_SIZE
	.align		4
.L_4:
        /*0018*/ 	.byte	0x04, 0x11
        /*001a*/ 	.short	(.L_6 - .L_5)
	.align		4
.L_5:
        /*001c*/ 	.word	index@(triton_red_fused__to_copy_add_amax_amin_clamp_mul_native_layer_norm_reciprocal_12)
        /*0020*/ 	.word	0x00000000


	//----- nvinfo : EIATTR_MIN_STACK_SIZE
	.align		4
.L_6:
        /*0024*/ 	.byte	0x04, 0x12
        /*0026*/ 	.short	(.L_8 - .L_7)
	.align		4
.L_7:
        /*0028*/ 	.word	index@(triton_red_fused__to_copy_add_amax_amin_clamp_mul_native_layer_norm_reciprocal_12)
        /*002c*/ 	.word	0x00000000
.L_8:


//--------------------- .nv.info.triton_red_fused__to_copy_add_amax_amin_clamp_mul_native_layer_norm_reciprocal_12 --------------------------
	.section	.nv.info.triton_red_fused__to_copy_add_amax_amin_clamp_mul_native_layer_norm_reciprocal_12,"",@"SHT_CUDA_INFO"
	.sectionflags	@""
	.align	4


	//----- nvinfo : EIATTR_CUDA_API_VERSION
	.align		4
        /*0000*/ 	.byte	0x04, 0x37
        /*0002*/ 	.short	(.L_10 - .L_9)
.L_9:
        /*0004*/ 	.word	0x0000007c


	//----- nvinfo : EIATTR_SW2861232_WAR
	.align		4
.L_10:
        /*0008*/ 	.byte	0x01, 0x35
	.zero		2


	//----- nvinfo : EIATTR_PARAM_CBANK
	.align		4
        /*000c*/ 	.byte	0x04, 0x0a
        /*000e*/ 	.short	(.L_12 - .L_11)
	.align		4
.L_11:
        /*0010*/ 	.word	index@(.nv.constant0.triton_red_fused__to_copy_add_amax_amin_clamp_mul_native_layer_norm_reciprocal_12)
        /*0014*/ 	.short	0x0160
        /*0016*/ 	.short	0x0078


	//----- nvinfo : EIATTR_CBANK_PARAM_SIZE
	.align		4
.L_12:
        /*0018*/ 	.byte	0x03, 0x19
        /*001a*/ 	.short	0x0078


	//----- nvinfo : EIATTR_KPARAM_INFO
	.align		4
        /*001c*/ 	.byte	0x04, 0x17
        /*001e*/ 	.short	(.L_14 - .L_13)
.L_13:
        /*0020*/ 	.word	0x00000000
        /*0024*/ 	.short	0x000f
        /*0026*/ 	.short	0x0070
        /*0028*/ 	.byte	0x00, 0xf4, 0x21, 0x00


	//----- nvinfo : EIATTR_KPARAM_INFO
	.align		4
.L_14:
        /*002c*/ 	.byte	0x04, 0x17
        /*002e*/ 	.short	(.L_16 - .L_15)
.L_15:
        /*0030*/ 	.word	0x00000000
        /*0034*/ 	.short	0x000e
        /*0036*/ 	.short	0x006c
        /*0038*/ 	.byte	0x00, 0xf0, 0x11, 0x00


	//----- nvinfo : EIATTR_KPARAM_INFO
	.align		4
.L_16:
        /*003c*/ 	.byte	0x04, 0x17
        /*003e*/ 	.short	(.L_18 - .L_17)
.L_17:
        /*0040*/ 	.word	0x00000000
        /*0044*/ 	.short	0x000d
        /*0046*/ 	.short	0x0068
        /*0048*/ 	.byte	0x00, 0xf0, 0x11, 0x00


	//----- nvinfo : EIATTR_KPARAM_INFO
	.align		4
.L_18:
        /*004c*/ 	.byte	0x04, 0x17
        /*004e*/ 	.short	(.L_20 - .L_19)
.L_19:
        /*0050*/ 	.word	0x00000000
        /*0054*/ 	.short	0x000c
        /*0056*/ 	.short	0x0060
        /*0058*/ 	.byte	0x00, 0xf4, 0x21, 0x00


	//----- nvinfo : EIATTR_KPARAM_INFO
	.align		4
.L_20:
        /*005c*/ 	.byte	0x04, 0x17
        /*005e*/ 	.short	(.L_22 - .L_21)
.L_21:
        /*0060*/ 	.word	0x00000000
        /*0064*/ 	.short	0x000b
        /*0066*/ 	.short	0x0058
        /*0068*/ 	.byte	0x00, 0xf4, 0x21, 0x00


	//----- nvinfo : EIATTR_KPARAM_INFO
	.align		4
.L_22:
        /*006c*/ 	.byte	0x04, 0x17
        /*006e*/ 	.short	(.L_24 - .L_23)
.L_23:
        /*0070*/ 	.word	0x00000000
        /*0074*/ 	.short	0x000a
        /*0076*/ 	.short	0x0050
        /*0078*/ 	.byte	0x00, 0xf4, 0x21, 0x00


	//----- nvinfo : EIATTR_KPARAM_INFO
	.align		4
.L_24:
        /*007c*/ 	.byte	0x04, 0x17
        /*007e*/ 	.short	(.L_26 - .L_25)
.L_25:
        /*0080*/ 	.word	0x00000000
        /*0084*/ 	.short	0x0009
        /*0086*/ 	.short	0x0048
        /*0088*/ 	.byte	0x00, 0xf4, 0x21, 0x00


	//----- nvinfo : EIATTR_KPARAM_INFO
	.align		4
.L_26:
        /*008c*/ 	.byte	0x04, 0x17
        /*008e*/ 	.short	(.L_28 - .L_27)
.L_27:
        /*0090*/ 	.word	0x00000000
        /*0094*/ 	.short	0x0008
        /*0096*/ 	.short	0x0040
        /*0098*/ 	.byte	0x00, 0xf4, 0x21, 0x00


	//----- nvinfo : EIATTR_KPARAM_INFO
	.align		4
.L_28:
        /*009c*/ 	.byte	0x04, 0x17
        /*009e*/ 	.short	(.L_30 - .L_29)
.L_29:
        /*00a0*/ 	.word	0x00000000
        /*00a4*/ 	.short	0x0007
        /*00a6*/ 	.short	0x0038
        /*00a8*/ 	.byte	0x00, 0xf4, 0x21, 0x00


	//----- nvinfo : EIATTR_KPARAM_INFO
	.align		4
.L_30:
        /*00ac*/ 	.byte	0x04, 0x17
        /*00ae*/ 	.short	(.L_32 - .L_31)
.L_31:
        /*00b0*/ 	.word	0x00000000
        /*00b4*/ 	.short	0x0006
        /*00b6*/ 	.short	0x0030
        /*00b8*/ 	.byte	0x00, 0xf4, 0x21, 0x00


	//----- nvinfo : EIATTR_KPARAM_INFO
	.align		4
.L_32:
        /*00bc*/ 	.byte	0x04, 0x17
        /*00be*/ 	.short	(.L_34 - .L_33)
.L_33:
        /*00c0*/ 	.word	0x00000000
        /*00c4*/ 	.short	0x0005
        /*00c6*/ 	.short	0x0028
        /*00c8*/ 	.byte	0x00, 0xf4, 0x21, 0x00


	//----- nvinfo : EIATTR_KPARAM_INFO
	.align		4
.L_34:
        /*00cc*/ 	.byte	0x04, 0x17
        /*00ce*/ 	.short	(.L_36 - .L_35)
.L_35:
        /*00d0*/ 	.word	0x00000000
        /*00d4*/ 	.short	0x0004
        /*00d6*/ 	.short	0x0020
        /*00d8*/ 	.byte	0x00, 0xf4, 0x21, 0x00


	//----- nvinfo : EIATTR_KPARAM_INFO
	.align		4
.L_36:
        /*00dc*/ 	.byte	0x04, 0x17
        /*00de*/ 	.short	(.L_38 - .L_37)
.L_37:
        /*00e0*/ 	.word	0x00000000
        /*00e4*/ 	.short	0x0003
        /*00e6*/ 	.short	0x0018
        /*00e8*/ 	.byte	0x00, 0xf4, 0x21, 0x00


	//----- nvinfo : EIATTR_KPARAM_INFO
	.align		4
.L_38:
        /*00ec*/ 	.byte	0x04, 0x17
        /*00ee*/ 	.short	(.L_40 - .L_39)
.L_39:
        /*00f0*/ 	.word	0x00000000
        /*00f4*/ 	.short	0x0002
        /*00f6*/ 	.short	0x0010
        /*00f8*/ 	.byte	0x00, 0xf4, 0x21, 0x00


	//----- nvinfo : EIATTR_KPARAM_INFO
	.align		4
.L_40:
        /*00fc*/ 	.byte	0x04, 0x17
        /*00fe*/ 	.short	(.L_42 - .L_41)
.L_41:
        /*0100*/ 	.word	0x00000000
        /*0104*/ 	.short	0x0001
        /*0106*/ 	.short	0x0008
        /*0108*/ 	.byte	0x00, 0xf4, 0x21, 0x00


	//----- nvinfo : EIATTR_KPARAM_INFO
	.align		4
.L_42:
        /*010c*/ 	.byte	0x04, 0x17
        /*010e*/ 	.short	(.L_44 - .L_43)
.L_43:
        /*0110*/ 	.word	0x00000000
        /*0114*/ 	.short	0x0000
        /*0116*/ 	.short	0x0000
        /*0118*/ 	.byte	0x00, 0xf4, 0x21, 0x00


	//----- nvinfo : EIATTR_MAXREG_COUNT
	.align		4
.L_44:
        /*011c*/ 	.byte	0x03, 0x1b
        /*011e*/ 	.short	0x00ff


	//----- nvinfo : EIATTR_COOP_GROUP_MASK_REGIDS
	.align		4
        /*0120*/ 	.byte	0x04, 0x29
        /*0122*/ 	.short	(.L_46 - .L_45)


	//   ....[0]....
.L_45:
        /*0124*/ 	.word	0xffffffff


	//   ....[1]....
        /*0128*/ 	.word	0xffffffff


	//   ....[2]....
        /*012c*/ 	.word	0xffffffff


	//   ....[3]....
        /*0130*/ 	.word	0xffffffff


	//   ....[4]....
        /*0134*/ 	.word	0xffffffff


	//   ....[5]....
        /*0138*/ 	.word	0xffffffff


	//   ....[6]....
        /*013c*/ 	.word	0xffffffff


	//   ....[7]....
        /*0140*/ 	.word	0xffffffff


	//   ....[8]....
        /*0144*/ 	.word	0xffffffff


	//   ....[9]....
        /*0148*/ 	.word	0xffffffff


	//   ....[10]....
        /*014c*/ 	.word	0xffffffff


	//   ....[11]....
        /*0150*/ 	.word	0xffffffff


	//   ....[12]....
        /*0154*/ 	.word	0xffffffff


	//   ....[13]....
        /*0158*/ 	.word	0xffffffff


	//   ....[14]....
        /*015c*/ 	.word	0xffffffff


	//   ....[15]....
        /*0160*/ 	.word	0xffffffff


	//   ....[16]....
        /*0164*/ 	.word	0xffffffff


	//   ....[17]....
        /*0168*/ 	.word	0xffffffff


	//   ....[18]....
        /*016c*/ 	.word	0xffffffff


	//   ....[19]....
        /*0170*/ 	.word	0xffffffff


	//   ....[20]....
        /*0174*/ 	.word	0xffffffff


	//   ....[21]....
        /*0178*/ 	.word	0xffffffff


	//   ....[22]....
        /*017c*/ 	.word	0xffffffff


	//   ....[23]....
        /*0180*/ 	.word	0xffffffff


	//   ....[24]....
        /*0184*/ 	.word	0xffffffff


	//   ....[25]....
        /*0188*/ 	.word	0xffffffff


	//   ....[26]....
        /*018c*/ 	.word	0xffffffff


	//   ....[27]....
        /*0190*/ 	.word	0xffffffff


	//   ....[28]....
        /*0194*/ 	.word	0xffffffff


	//   ....[29]....
        /*0198*/ 	.word	0xffffffff


	//   ....[30]....
        /*019c*/ 	.word	0xffffffff


	//   ....[31]....
        /*01a0*/ 	.word	0xffffffff


	//   ....[32]....
        /*01a4*/ 	.word	0xffffffff


	//   ....[33]....
        /*01a8*/ 	.word	0xffffffff


	//   ....[34]....
        /*01ac*/ 	.word	0xffffffff


	//   ....[35]....
        /*01b0*/ 	.word	0xffffffff


	//   ....[36]....
        /*01b4*/ 	.word	0xffffffff


	//   ....[37]....
        /*01b8*/ 	.word	0xffffffff


	//   ....[38]....
        /*01bc*/ 	.word	0xffffffff


	//   ....[39]....
        /*01c0*/ 	.word	0xffffffff


	//   ....[40]....
        /*01c4*/ 	.word	0xffffffff


	//   ....[41]....
        /*01c8*/ 	.word	0xffffffff


	//   ....[42]....
        /*01cc*/ 	.word	0xffffffff


	//   ....[43]....
        /*01d0*/ 	.word	0xffffffff


	//   ....[44]....
        /*01d4*/ 	.word	0xffffffff


	//   ....[45]....
        /*01d8*/ 	.word	0xffffffff


	//   ....[46]....
        /*01dc*/ 	.word	0xffffffff


	//   ....[47]....
        /*01e0*/ 	.word	0xffffffff


	//   ....[48]....
        /*01e4*/ 	.word	0xffffffff


	//   ....[49]....
        /*01e8*/ 	.word	0xffffffff


	//   ....[50]....
        /*01ec*/ 	.word	0xffffffff


	//   ....[51]....
        /*01f0*/ 	.word	0xffffffff


	//   ....[52]....
        /*01f4*/ 	.word	0xffffffff


	//   ....[53]....
        /*01f8*/ 	.word	0xffffffff


	//   ....[54]....
        /*01fc*/ 	.word	0xffffffff


	//----- nvinfo : EIATTR_COOP_GROUP_INSTR_OFFSETS
	.align		4
.L_46:
        /*0200*/ 	.byte	0x04, 0x28
        /*0202*/ 	.short	(.L_48 - .L_47)


	//   ....[0]....
.L_47:
        /*0204*/ 	.word	0x000011b0


	//   ....[1]....
        /*0208*/ 	.word	0x00001250


	//   ....[2]....
        /*020c*/ 	.word	0x00001290


	//   ....[3]....
        /*0210*/ 	.word	0x000012c0


	//   ....[4]....
        /*0214*/ 	.word	0x00001440


	//   ....[5]....
        /*0218*/ 	.word	0x000014d0


	//   ....[6]....
        /*021c*/ 	.word	0x00001540


	//   ....[7]....
        /*0220*/ 	.word	0x000015a0


	//   ....[8]....
        /*0224*/ 	.word	0x000016c0


	//   ....[9]....
        /*0228*/ 	.word	0x00001760


	//   ....[10]....
        /*022c*/ 	.word	0x000017a0


	//   ....[11]....
        /*0230*/ 	.word	0x000017e0


	//   ....[12]....
        /*0234*/ 	.word	0x000018b0


	//   ....[13]....
        /*0238*/ 	.word	0x000019b0


	//   ....[14]....
        /*023c*/ 	.word	0x00001a00


	//   ....[15]....
        /*0240*/ 	.word	0x00001a40


	//   ....[16]....
        /*0244*/ 	.word	0x00001bb0


	//   ....[17]....
        /*0248*/ 	.word	0x00001c00


	//   ....[18]....
        /*024c*/ 	.word	0x00001c40


	//   ....[19]....
        /*0250*/ 	.word	0x00001c70


	//   ....[20]....
        /*0254*/ 	.word	0x00001eb0


	//   ....[21]....
        /*0258*/ 	.word	0x00001ec0


	//   ....[22]....
        /*025c*/ 	.word	0x00001f00


	//   ....[23]....
        /*0260*/ 	.word	0x00001f40


	//   ....[24]....
        /*0264*/ 	.word	0x00001fd0


	//   ....[25]....
        /*0268*/ 	.word	0x000020b0


	//   ....[26]....
        /*026c*/ 	.word	0x000020d0


	//   ....[27]....
        /*0270*/ 	.word	0x000021b0


	//   ....[28]....
        /*0274*/ 	.word	0x00002220


	//   ....[29]....
        /*0278*/ 	.word	0x000040a0


	//   ....[30]....
        /*027c*/ 	.word	0x00004170


	//   ....[31]....
        /*0280*/ 	.word	0x00004190


	//   ....[32]....
        /*0284*/ 	.word	0x000041e0


	//   ....[33]....
        /*0288*/ 	.word	0x00004210


	//   ....[34]....
        /*028c*/ 	.word	0x00004260


	//   ....[35]....
        /*0290*/ 	.word	0x00004290


	//   ....[36]....
        /*0294*/ 	.word	0x000042e0


	//   ....[37]....
        /*0298*/ 	.word	0x00004310


	//   ....[38]....
        /*029c*/ 	.word	0x000046a0


	//   ....[39]....
        /*02a0*/ 	.word	0x000049d0


	//   ....[40]....
        /*02a4*/ 	.word	0x00004a30


	//   ....[41]....
        /*02a8*/ 	.word	0x00004a60


	//   ....[42]....
        /*02ac*/ 	.word	0x00004a80


	//   ....[43]....
        /*02b0*/ 	.word	0x00004ae0


	//   ....[44]....
        /*02b4*/ 	.word	0x00004b00


	//   ....[45]....
        /*02b8*/ 	.word	0x00004b70


	//   ....[46]....
        /*02bc*/ 	.word	0x00004ba0


	//   ....[47]....
        /*02c0*/ 	.word	0x00004bc0


	//   ....[48]....
        /*02c4*/ 	.word	0x00004c80


	//   ....[49]....
        /*02c8*/ 	.word	0x00004c90


	//   ....[50]....
        /*02cc*/ 	.word	0x00004d30


	//   ....[51]....
        /*02d0*/ 	.word	0x00004d50


	//   ....[52]....
        /*02d4*/ 	.word	0x00004e50


	//   ....[53]....
        /*02d8*/ 	.word	0x00004ea0


	//   ....[54]....
        /*02dc*/ 	.word	0x00004ee0


	//----- nvinfo : EIATTR_EXIT_INSTR_OFFSETS
	.align		4
.L_48:
        /*02e0*/ 	.byte	0x04, 0x1c
        /*02e2*/ 	.short	(.L_50 - .L_49)


	//   ....[0]....
.L_49:
        /*02e4*/ 	.word	0x00006830


	//   ....[1]....
        /*02e8*/ 	.word	0x00006850


	//----- nvinfo : EIATTR_REQNTID
	.align		4
.L_50:
        /*02ec*/ 	.byte	0x04, 0x10
        /*02ee*/ 	.short	(.L_52 - .L_51)
.L_51:
        /*02f0*/ 	.word	0x00000100
        /*02f4*/ 	.word	0x00000001
        /*02f8*/ 	.word	0x00000001


	//----- nvinfo : EIATTR_CRS_STACK_SIZE
	.align		4
.L_52:
        /*02fc*/ 	.byte	0x04, 0x1e
        /*02fe*/ 	.short	(.L_54 - .L_53)
.L_53:
        /*0300*/ 	.word	0x00000000
.L_54:


//--------------------- .nv.callgraph             --------------------------
	.section	.nv.callgraph,"",@"SHT_CUDA_CALLGRAPH"
	.align	4
	.sectionentsize	8
	.align		4
        /*0000*/ 	.word	0x00000000
	.align		4
        /*0004*/ 	.word	0xffffffff
	.align		4
        /*0008*/ 	.word	0x00000000
	.align		4
        /*000c*/ 	.word	0xfffffffe
	.align		4
        /*0010*/ 	.word	0x00000000
	.align		4
        /*0014*/ 	.word	0xfffffffd
	.align		4
        /*0018*/ 	.word	0x00000000
	.align		4
        /*001c*/ 	.word	0xfffffffc


//--------------------- .nv.rel.action            --------------------------
	.section	.nv.rel.action,"",@"SHT_CUDA_RELOCINFO"
	.align	8
	.sectionentsize	8
        /*0000*/ 	.byte	0x73, 0x00, 0x00, 0x00, 0x00, 0x00, 0x00, 0x00, 0x00, 0x00, 0x00, 0x11, 0x25, 0x00, 0x05, 0x36


//--------------------- .nv.constant4             --------------------------
	.section	.nv.constant4,"a",@progbits
	.align	8
	.align		8
.nv.constant4:
        /*0000*/ 	.dword	_$_str


//--------------------- .nv.constant0.triton_red_fused__to_copy_add_amax_amin_clamp_mul_native_layer_norm_reciprocal_12 --------------------------
	.section	.nv.constant0.triton_red_fused__to_copy_add_amax_amin_clamp_mul_native_layer_norm_reciprocal_12,"a",@progbits
	.sectionflags	@""
	.align	4
.nv.constant0.triton_red_fused__to_copy_add_amax_amin_clamp_mul_native_layer_norm_reciprocal_12:
	.zero		472


//--------------------- .text.triton_red_fused__to_copy_add_amax_amin_clamp_mul_native_layer_norm_reciprocal_12 --------------------------
	.section	.text.triton_red_fused__to_copy_add_amax_amin_clamp_mul_native_layer_norm_reciprocal_12,"ax",@progbits
	.sectionflags	@"SHF_BARRIERS=1"
	.sectioninfo	@"SHI_REGISTERS=59"
	.align	128
        .global         triton_red_fused__to_copy_add_amax_amin_clamp_mul_native_layer_norm_reciprocal_12
        .type           triton_red_fused__to_copy_add_amax_amin_clamp_mul_native_layer_norm_reciprocal_12,@function
        .size           triton_red_fused__to_copy_add_amax_amin_clamp_mul_native_layer_norm_reciprocal_12,(.L_x_7 - triton_red_fused__to_copy_add_amax_amin_clamp_mul_native_layer_norm_reciprocal_12)
        .other          triton_red_fused__to_copy_add_amax_amin_clamp_mul_native_layer_norm_reciprocal_12,@"STO_CUDA_ENTRY STV_DEFAULT"
triton_red_fused__to_copy_add_amax_amin_clamp_mul_native_layer_norm_reciprocal_12:
.text.triton_red_fused__to_copy_add_amax_amin_clamp_mul_native_layer_norm_reciprocal_12:
[----:B------:R-:W-:Y:S02]  /*0000*/  IMAD.MOV.U32 R1, RZ, RZ, c[0x0][0x28] ;  /* 0x00000a00ff017624 */ /* 0x000fe400078e00ff */
[----:B------:R-:W0:Y:S01]  /*0010*/  S2R R2, SR_TID.X ;  /* 0x0000000000027919 */ /* 0x000e220000002100 */
[----:B------:R-:W-:Y:S01]  /*0020*/  IMAD.MOV.U32 R9, RZ, RZ, 0x2 ;  /* 0x00000002ff097424 */ /* 0x000fe200078e00ff */
[----:B------:R-:W-:Y:S01]  /*0030*/  PRMT R3, RZ, 0x7610, R3 ;  /* 0x00007610ff037816 */ /* 0x000fe20000000003 */
[----:B------:R-:W-:Y:S01]  /*0040*/  ULDC.64 UR4, c[0x0][0x118] ;  /* 0x0000460000047ab9 */ /* 0x000fe20000000a00 */
[----:B------:R-:W1:Y:S01]  /*0050*/  S2R R13, SR_CTAID.X ;  /* 0x00000000000d7919 */ /* 0x000e620000002500 */
[----:B0-----:R-:W-:Y:S01]  /*0060*/  SHF.R.U32.HI R0, RZ, 0x7, R2 ;  /* 0x00000007ff007819 */ /* 0x001fe20000011602 */
[----:B-1----:R-:W-:-:S03]  /*0070*/  IMAD.SHL.U32 R7, R13, 0x2, RZ ;  /* 0x000000020d077824 */ /* 0x002fc600078e00ff */
[----:B------:R-:W-:-:S04]  /*0080*/  SGXT.U32 R0, R0, 0x1 ;  /* 0x000000010000781a */ /* 0x000fc80000000000 */
[----:B------:R-:W-:-:S04]  /*0090*/  LOP3.LUT R14, R0, R7, RZ, 0xfc, !PT ;  /* 0x00000007000e7212 */ /* 0x000fc800078efcff */
[C---:B------:R-:W-:Y:S01]  /*00a0*/  ISETP.GE.AND P1, PT, R14.reuse, 0x200, PT ;  /* 0x000002000e00780c */ /* 0x040fe20003f26270 */
[----:B------:R-:W-:Y:S01]  /*00b0*/  IMAD.WIDE R4, R14, R9, c[0x0][0x180] ;  /* 0x000060000e047625 */ /* 0x000fe200078e0209 */
[----:B------:R-:W-:-:S03]  /*00c0*/  PRMT R16, RZ, 0x7610, R16 ;  /* 0x00007610ff107816 */ /* 0x000fc60000000010 */
[----:B------:R-:W-:-:S08]  /*00d0*/  IMAD.WIDE R8, R14, R9, c[0x0][0x188] ;  /* 0x000062000e087625 */ /* 0x000fd000078e0209 */
[----:B------:R0:W2:Y:S04]  /*00e0*/  @!P1 LDG.E.EL.U16 R3, [R4.64] ;  /* 0x0000000404039981 */ /* 0x0000a8000c2e1500 */
[----:B------:R-:W3:Y:S01]  /*00f0*/  @!P1 LDG.E.EL.U16 R16, [R8.64] ;  /* 0x0000000408109981 */ /* 0x000ee2000c2e1500 */
[C---:B------:R-:W-:Y:S01]  /*0100*/  IMAD.SHL.U32 R15, R2.reuse, 0x4, RZ ;  /* 0x00000004020f7824 */ /* 0x040fe200078e00ff */
[----:B------:R-:W-:Y:S01]  /*0110*/  SHF.R.U32.HI R10, RZ, 0x5, R2 ;  /* 0x00000005ff0a7819 */ /* 0x000fe20000011602 */
[----:B------:R-:W-:Y:S01]  /*0120*/  IMAD.MOV.U32 R17, RZ, RZ, 0x4 ;  /* 0x00000004ff117424 */ /* 0x000fe200078e00ff */
[----:B------:R-:W-:Y:S01]  /*0130*/  LOP3.LUT R12, R2, 0xff, RZ, 0xc0, !PT ;  /* 0x000000ff020c7812 */ /* 0x000fe200078ec0ff */
[----:B------:R-:W-:Y:S01]  /*0140*/  IMAD R26, R13, 0x2, R0 ;  /* 0x000000020d1a7824 */ /* 0x000fe200078e0200 */
[----:B------:R-:W-:Y:S01]  /*0150*/  LOP3.LUT R11, R10, 0x4, RZ, 0xc0, !PT ;  /* 0x000000040a0b7812 */ /* 0x000fe200078ec0ff */
[----:B------:R-:W-:Y:S01]  /*0160*/  CS2R R20, SRZ ;  /* 0x0000000000147805 */ /* 0x000fe2000001ff00 */
[----:B------:R-:W-:Y:S01]  /*0170*/  CS2R R22, SRZ ;  /* 0x0000000000167805 */ /* 0x000fe2000001ff00 */
[----:B0-----:R-:W-:Y:S01]  /*0180*/  IMAD.WIDE.U32 R4, R12, R17, c[0x0][0x198] ;  /* 0x000066000c047625 */ /* 0x001fe200078e0011 */
[----:B------:R-:W-:Y:S01]  /*0190*/  CS2R R28, SRZ ;  /* 0x00000000001c7805 */ /* 0x000fe2000001ff00 */
[----:B------:R-:W-:-:S02]  /*01a0*/  CS2R R32, SRZ ;  /* 0x0000000000207805 */ /* 0x000fc4000001ff00 */
[----:B------:R-:W-:Y:S02]  /*01b0*/  IMAD.MOV.U32 R27, RZ, RZ, RZ ;  /* 0x000000ffff1b7224 */ /* 0x000fe400078e00ff */
[----:B------:R-:W-:Y:S02]  /*01c0*/  IMAD.MOV.U32 R38, RZ, RZ, RZ ;  /* 0x000000ffff267224 */ /* 0x000fe400078e00ff */
[----:B------:R-:W-:Y:S02]  /*01d0*/  IMAD.MOV.U32 R40, RZ, RZ, RZ ;  /* 0x000000ffff287224 */ /* 0x000fe400078e00ff */
[----:B--2---:R-:W-:Y:S02]  /*01e0*/  IMAD.U32 R6, R3, 0x10000, RZ ;  /* 0x0001000003067824 */ /* 0x004fe400078e00ff */
[----:B---3--:R-:W-:-:S03]  /*01f0*/  IMAD.U32 R8, R16, 0x10000, RZ ;  /* 0x0001000010087824 */ /* 0x008fc600078e00ff */
[----:B------:R-:W-:Y:S02]  /*0200*/  FSETP.GE.AND P0, PT, R6, RZ, PT ;  /* 0x000000ff0600720b */ /* 0x000fe40003f06000 */
[----:B------:R-:W-:Y:S02]  /*0210*/  LOP3.LUT R6, R15, 0x3fc, RZ, 0xc0, !PT ;  /* 0x000003fc0f067812 */ /* 0x000fe400078ec0ff */
[----:B------:R-:W-:Y:S02]  /*0220*/  SEL R3, R3, RZ, !P0 ;  /* 0x000000ff03037207 */ /* 0x000fe40004000000 */
[----:B------:R-:W-:Y:S01]  /*0230*/  FSETP.GTU.AND P0, PT, R8, RZ, PT ;  /* 0x000000ff0800720b */ /* 0x000fe20003f0c000 */
[----:B------:R-:W-:Y:S01]  /*0240*/  IMAD.IADD R39, R6, 0x1, R11 ;  /* 0x0000000106277824 */ /* 0x000fe200078e020b */
[----:B------:R-:W-:Y:S01]  /*0250*/  LOP3.LUT R15, R15, 0x1fc, RZ, 0xc0, !PT ;  /* 0x000001fc0f0f7812 */ /* 0x000fe200078ec0ff */
[----:B------:R-:W-:Y:S01]  /*0260*/  IMAD.U32 R0, R3, 0x10000, RZ ;  /* 0x0001000003007824 */ /* 0x000fe200078e00ff */
[----:B------:R-:W-:Y:S01]  /*0270*/  SEL R16, R16, RZ, P0 ;  /* 0x000000ff10107207 */ /* 0x000fe20000000000 */
[----:B------:R-:W-:-:S02]  /*0280*/  IMAD.MOV.U32 R6, RZ, RZ, R4 ;  /* 0x000000ffff067224 */ /* 0x000fc400078e0004 */
[----:B------:R-:W-:Y:S01]  /*0290*/  FADD R24, RZ, -R0 ;  /* 0x80000000ff187221 */ /* 0x000fe20000000000 */
[----:B------:R-:W-:Y:S02]  /*02a0*/  IMAD.MOV.U32 R3, RZ, RZ, R5 ;  /* 0x000000ffff037224 */ /* 0x000fe400078e0005 */
[----:B------:R-:W-:Y:S02]  /*02b0*/  IMAD.MOV.U32 R11, RZ, RZ, 0x8 ;  /* 0x00000008ff0b7424 */ /* 0x000fe400078e00ff */
[----:B------:R-:W-:Y:S01]  /*02c0*/  IMAD.WIDE.U32 R4, R12, R17, c[0x0][0x170] ;  /* 0x00005c000c047625 */ /* 0x000fe200078e0011 */
[----:B------:R-:W-:-:S03]  /*02d0*/  FSETP.NAN.AND P2, PT, R24, R24, PT ;  /* 0x000000181800720b */ /* 0x000fc60003f48000 */
[----:B------:R-:W-:Y:S01]  /*02e0*/  IMAD.WIDE.U32 R10, R12, R11, c[0x0][0x168] ;  /* 0x00005a000c0a7625 */ /* 0x000fe200078e000b */
[----:B------:R-:W-:-:S03]  /*02f0*/  IADD3 R8, P0, R4, 0x3000, RZ ;  /* 0x0000300004087810 */ /* 0x000fc60007f1e0ff */
[----:B------:R-:W-:Y:S01]  /*0300*/  IMAD.WIDE.U32 R12, R12, R17, c[0x0][0x190] ;  /* 0x000064000c0c7625 */ /* 0x000fe200078e0011 */
[----:B------:R-:W-:-:S03]  /*0310*/  IADD3 R10, P3, R10, 0x6000, RZ ;  /* 0x000060000a0a7810 */ /* 0x000fc60007f7e0ff */
[----:B------:R-:W-:Y:S02]  /*0320*/  IMAD.U32 R17, R16, 0x10000, RZ ;  /* 0x0001000010117824 */ /* 0x000fe400078e00ff */
[----:B------:R-:W-:Y:S02]  /*0330*/  IMAD.X R9, RZ, RZ, R5, P0 ;  /* 0x000000ffff097224 */ /* 0x000fe400000e0605 */
[----:B------:R-:W-:Y:S01]  /*0340*/  IMAD.SHL.U32 R4, R2, 0x2, RZ ;  /* 0x0000000202047824 */ /* 0x000fe200078e00ff */
[CC--:B------:R-:W-:Y:S01]  /*0350*/  FSETP.GT.AND P0, PT, R24.reuse, R17.reuse, PT ;  /* 0x000000111800720b */ /* 0x0c0fe20003f04000 */
[----:B------:R-:W-:Y:S02]  /*0360*/  IMAD.X R11, RZ, RZ, R11, P3 ;  /* 0x000000ffff0b7224 */ /* 0x000fe400018e060b */
[----:B------:R-:W-:Y:S01]  /*0370*/  IMAD.SHL.U32 R39, R39, 0x2, RZ ;  /* 0x0000000227277824 */ /* 0x000fe200078e00ff */
[----:B------:R-:W-:Y:S01]  /*0380*/  @!P2 FSEL R24, R24, R17, P0 ;  /* 0x000000111818a208 */ /* 0x000fe20000000000 */
[--C-:B------:R-:W-:Y:S01]  /*0390*/  IMAD R0, R14, 0xc00, R15.reuse ;  /* 0x00000c000e007824 */ /* 0x100fe200078e020f */
[----:B------:R-:W-:Y:S01]  /*03a0*/  LOP3.LUT R4, R4, 0x1fe, RZ, 0xc0, !PT ;  /* 0x000001fe04047812 */ /* 0x000fe200078ec0ff */
[----:B------:R-:W-:Y:S01]  /*03b0*/  IMAD R26, R26, 0xc00, R15 ;  /* 0x00000c001a1a7824 */ /* 0x000fe200078e020f */
[----:B------:R-:W-:Y:S01]  /*03c0*/  ISETP.GE.AND P2, PT, R7, 0x200, PT ;  /* 0x000002000700780c */ /* 0x000fe20003f46270 */
[----:B------:R-:W-:Y:S01]  /*03d0*/  FMUL R24, R24, 0.0078740157186985015869 ;  /* 0x3c01020418187820 */ /* 0x000fe20000400000 */
[----:B------:R-:W-:Y:S01]  /*03e0*/  IMAD.MOV.U32 R5, RZ, RZ, RZ ;  /* 0x000000ffff057224 */ /* 0x000fe200078e00ff */
[----:B------:R-:W-:Y:S01]  /*03f0*/  CS2R R14, SRZ ;  /* 0x00000000000e7805 */ /* 0x000fe2000001ff00 */
[----:B------:R-:W-:Y:S01]  /*0400*/  IMAD.SHL.U32 R25, R4, 0x2, RZ ;  /* 0x0000000204197824 */ /* 0x000fe200078e00ff */
[----:B------:R-:W-:Y:S01]  /*0410*/  LOP3.LUT R4, R2, 0x80, RZ, 0xc0, !PT ;  /* 0x0000008002047812 */ /* 0x000fe200078ec0ff */
[----:B------:R-:W-:Y:S01]  /*0420*/  IMAD.IADD R42, R39, 0x1, R39 ;  /* 0x00000001272a7824 */ /* 0x000fe200078e0227 */
[C---:B------:R-:W-:Y:S01]  /*0430*/  FSETP.GT.AND P0, PT, R24.reuse, 9.9999997473787516356e-06, PT ;  /* 0x3727c5ac1800780b */ /* 0x040fe20003f04000 */
[----:B------:R-:W-:Y:S01]  /*0440*/  IMAD.IADD R41, R25, 0x1, R25 ;  /* 0x0000000119297824 */ /* 0x000fe200078e0219 */
[----:B------:R-:W-:-:S11]  /*0450*/  FSETP.NAN.AND P3, PT, R24, R24, PT ;  /* 0x000000181800720b */ /* 0x000fd60003f68000 */
[----:B------:R-:W-:Y:S02]  /*0460*/  @!P0 FSEL R24, R24, 9.9999997473787516356e-06, P3 ;  /* 0x3727c5ac18188808 */ /* 0x000fe40001800000 */
.L_x_1:
[----:B------:R-:W-:Y:S01]  /*0470*/  IMAD.IADD R43, R26, 0x1, R5 ;  /* 0x000000011a2b7824 */ /* 0x000fe200078e0205 */
[----:B------:R-:W-:Y:S01]  /*0480*/  CS2R R30, SRZ ;  /* 0x00000000001e7805 */ /* 0x000fe2000001ff00 */
[----:B------:R-:W-:-:S04]  /*0490*/  IMAD.MOV.U32 R36, RZ, RZ, 0x2 ;  /* 0x00000002ff247424 */ /* 0x000fc800078e00ff */
[----:B------:R-:W-:-:S05]  /*04a0*/  IMAD.WIDE R36, R43, R36, c[0x0][0x160] ;  /* 0x000058002b247625 */ /* 0x000fca00078e0224 */
[----:B------:R-:W2:Y:S01]  /*04b0*/  @!P1 LDG.E.EF.64 R30, [R36.64] ;  /* 0x00000004241e9981 */ /* 0x000ea2000c0e1b00 */
[----:B------:R-:W-:Y:S01]  /*04c0*/  IMAD.MOV.U32 R34, RZ, RZ, 0x4 ;  /* 0x00000004ff227424 */ /* 0x000fe200078e00ff */
[----:B0-----:R-:W-:Y:S01]  /*04d0*/  CS2R R16, SRZ ;  /* 0x0000000000107805 */ /* 0x001fe2000001ff00 */
[----:B------:R-:W-:Y:S02]  /*04e0*/  CS2R R18, SRZ ;  /* 0x0000000000127805 */ /* 0x000fe4000001ff00 */
[----:B------:R-:W-:Y:S01]  /*04f0*/  IMAD.WIDE R34, R43, R34, c[0x0][0x178] ;  /* 0x00005e002b227625 */ /* 0x000fe200078e0222 */
[----:B------:R-:W-:Y:S03]  /*0500*/  BAR.SYNC.DEFER_BLOCKING 0x0 ;  /* 0x0000000000007b1d */ /* 0x000fe60000010000 */
[----:B--2---:R-:W-:Y:S02]  /*0510*/  IMAD.MOV.U32 R36, RZ, RZ, R30 ;  /* 0x000000ffff247224 */ /* 0x004fe400078e001e */
[----:B------:R-:W-:-:S05]  /*0520*/  IMAD.MOV.U32 R37, RZ, RZ, R31 ;  /* 0x000000ffff257224 */ /* 0x000fca00078e001f */
[----:B------:R0:W-:Y:S04]  /*0530*/  STS.64 [R39], R36 ;  /* 0x0000002427007388 */ /* 0x0001e80000000a00 */
[----:B------:R-:W-:Y:S06]  /*0540*/  BAR.SYNC.DEFER_BLOCKING 0x0 ;  /* 0x0000000000007b1d */ /* 0x000fec0000010000 */
[----:B------:R1:W2:Y:S04]  /*0550*/  @!P1 LDG.E.EF.128 R16, [R34.64] ;  /* 0x0000000422109981 */ /* 0x0002a8000c0e1d00 */
[----:B------:R-:W3:Y:S04]  /*0560*/  LDG.E.EL R47, [R8.64] ;  /* 0x00000004082f7981 */ /* 0x000ee8000c2e1900 */
[----:B------:R-:W4:Y:S01]  /*0570*/  LDG.E.EL R44, [R12.64] ;  /* 0x000000040c2c7981 */ /* 0x000f22000c2e1900 */
[----:B-1----:R-:W-:-:S02]  /*0580*/  IMAD.MOV.U32 R34, RZ, RZ, R6 ;  /* 0x000000ffff227224 */ /* 0x002fc400078e0006 */
[----:B------:R-:W-:Y:S01]  /*0590*/  IMAD.MOV.U32 R35, RZ, RZ, R3 ;  /* 0x000000ffff237224 */ /* 0x000fe200078e0003 */
[----:B------:R-:W5:Y:S04]  /*05a0*/  LDG.E.EL.64 R30, [R10.64] ;  /* 0x000000040a1e7981 */ /* 0x000f68000c2e1b00 */
[----:B------:R1:W3:Y:S04]  /*05b0*/  LDG.E.EL R46, [R34.64] ;  /* 0x00000004222e7981 */ /* 0x0002e8000c2e1900 */
[----:B------:R-:W-:Y:S01]  /*05c0*/  LDS R48, [R25] ;  /* 0x0000000019307984 */ /* 0x000fe20000000800 */
[----:B------:R-:W-:-:S04]  /*05d0*/  ISETP.NE.U32.AND P0, PT, R5, RZ, PT ;  /* 0x000000ff0500720c */ /* 0x000fc80003f05070 */
[----:B------:R-:W-:Y:S02]  /*05e0*/  ISETP.NE.AND.EX P0, PT, R14, RZ, PT, P0 ;  /* 0x000000ff0e00720c */ /* 0x000fe40003f05300 */
[----:B--2---:R-:W-:-:S05]  /*05f0*/  I2FP.F32.S32 R45, R18 ;  /* 0x00000012002d7245 */ /* 0x004fca0000201400 */
[C---:B------:R-:W-:Y:S02]  /*0600*/  FMUL R18, R24.reuse, R45 ;  /* 0x0000002d18127220 */ /* 0x040fe40000400000 */
[----:B------:R-:W2:Y:S01]  /*0610*/  LDS R45, [R25+0x408] ;  /* 0x00040800192d7984 */ /* 0x000ea20000000800 */
[----:B0-----:R-:W-:Y:S02]  /*0620*/  I2FP.F32.S32 R37, R16 ;  /* 0x0000001000257245 */ /* 0x001fe40000201400 */
[----:B------:R-:W-:Y:S02]  /*0630*/  I2FP.F32.S32 R17, R17 ;  /* 0x0000001100117245 */ /* 0x000fe40000201400 */
[----:B------:R-:W-:Y:S01]  /*0640*/  I2FP.F32.S32 R19, R19 ;  /* 0x0000001300137245 */ /* 0x000fe20000201400 */
[C---:B------:R-:W-:Y:S01]  /*0650*/  FMUL R16, R24.reuse, R37 ;  /* 0x0000002518107220 */ /* 0x040fe20000400000 */
[----:B------:R-:W-:Y:S01]  /*0660*/  BAR.SYNC.DEFER_BLOCKING 0x0 ;  /* 0x0000000000007b1d */ /* 0x000fe20000010000 */
[----:B------:R-:W-:-:S02]  /*0670*/  FMUL R17, R24, R17 ;  /* 0x0000001118117220 */ /* 0x000fc40000400000 */
[----:B------:R-:W-:-:S05]  /*0680*/  FMUL R19, R24, R19 ;  /* 0x0000001318137220 */ /* 0x000fca0000400000 */
[----:B------:R2:W-:Y:S04]  /*0690*/  STS.128 [R42], R16 ;  /* 0x000000102a007388 */ /* 0x0005e80000000c00 */
[----:B------:R-:W-:Y:S06]  /*06a0*/  BAR.SYNC.DEFER_BLOCKING 0x0 ;  /* 0x0000000000007b1d */ /* 0x000fec0000010000 */
[----:B------:R-:W0:Y:S04]  /*06b0*/  LDS.64 R36, [R41+0x810] ;  /* 0x0008100029247984 */ /* 0x000e280000000a00 */
[----:B-1----:R-:W1:Y:S01]  /*06c0*/  LDS.64 R34, [R41] ;  /* 0x0000000029227984 */ /* 0x002e620000000a00 */
[C---:B---3--:R-:W-:Y:S01]  /*06d0*/  PRMT R49, R47.reuse, 0x7632, R49 ;  /* 0x000076322f317816 */ /* 0x048fe20000000031 */
[----:B------:R-:W-:Y:S01]  /*06e0*/  IMAD.U32 R51, R47, 0x10000, RZ ;  /* 0x000100002f337824 */ /* 0x000fe200078e00ff */
[----:B----4-:R-:W-:-:S03]  /*06f0*/  PRMT R47, R44, 0x7632, R47 ;  /* 0x000076322c2f7816 */ /* 0x010fc6000000002f */
[----:B------:R-:W-:Y:S01]  /*0700*/  IMAD.U32 R52, R49, 0x10000, RZ ;  /* 0x0001000031347824 */ /* 0x000fe200078e00ff */
[----:B------:R-:W-:Y:S01]  /*0710*/  PRMT R49, R46, 0x7632, R49 ;  /* 0x000076322e317816 */ /* 0x000fe20000000031 */
[----:B------:R-:W-:Y:S01]  /*0720*/  IMAD.U32 R50, R47, 0x10000, RZ ;  /* 0x000100002f327824 */ /* 0x000fe200078e00ff */
[----:B--2---:R-:W-:Y:S01]  /*0730*/  PRMT R18, R45, 0x7632, R18 ;  /* 0x000076322d127816 */ /* 0x004fe20000000012 */
[----:B------:R-:W-:Y:S01]  /*0740*/  IMAD.U32 R19, R44, 0x10000, RZ ;  /* 0x000100002c137824 */ /* 0x000fe200078e00ff */
[----:B------:R-:W-:Y:S01]  /*0750*/  PRMT R16, R48, 0x7632, R16 ;  /* 0x0000763230107816 */ /* 0x000fe20000000010 */
[----:B------:R-:W-:Y:S02]  /*0760*/  IMAD.U32 R49, R49, 0x10000, RZ ;  /* 0x0001000031317824 */ /* 0x000fe400078e00ff */
[----:B------:R-:W-:Y:S01]  /*0770*/  IMAD.U32 R46, R46, 0x10000, RZ ;  /* 0x000100002e2e7824 */ /* 0x000fe200078e00ff */
[----:B-----5:R-:W-:Y:S01]  /*0780*/  FADD R31, R31, R52 ;  /* 0x000000341f1f7221 */ /* 0x020fe20000000000 */
[----:B------:R-:W-:Y:S01]  /*0790*/  IMAD.U32 R18, R18, 0x10000, RZ ;  /* 0x0001000012127824 */ /* 0x000fe200078e00ff */
[----:B------:R-:W-:Y:S01]  /*07a0*/  FADD R30, R30, R51 ;  /* 0x000000331e1e7221 */ /* 0x000fe20000000000 */
[----:B------:R-:W-:-:S02]  /*07b0*/  IMAD.U32 R16, R16, 0x10000, RZ ;  /* 0x0001000010107824 */ /* 0x000fc400078e00ff */
[----:B------:R-:W-:Y:S02]  /*07c0*/  IMAD.U32 R17, R48, 0x10000, RZ ;  /* 0x0001000030117824 */ /* 0x000fe400078e00ff */
[----:B------:R-:W-:Y:S01]  /*07d0*/  IMAD.U32 R45, R45, 0x10000, RZ ;  /* 0x000100002d2d7824 */ /* 0x000fe200078e00ff */
[C-C-:B0-----:R-:W-:Y:S01]  /*07e0*/  FFMA R37, R50.reuse, R37, R49.reuse ;  /* 0x0000002532257223 */ /* 0x141fe20000000031 */
[C-C-:B------:R-:W-:Y:S01]  /*07f0*/  FFMA R36, R19.reuse, R36, R46.reuse ;  /* 0x0000002413247223 */ /* 0x140fe2000000002e */
[----:B-1----:R-:W-:Y:S01]  /*0800*/  FFMA R35, R50, R35, R49 ;  /* 0x0000002332237223 */ /* 0x002fe20000000031 */
[----:B------:R-:W-:Y:S01]  /*0810*/  FFMA R34, R19, R34, R46 ;  /* 0x0000002213227223 */ /* 0x000fe2000000002e */
[C---:B------:R-:W-:Y:S01]  /*0820*/  FFMA R19, R31.reuse, R37, R18 ;  /* 0x000000251f137223 */ /* 0x040fe20000000012 */
[C---:B------:R-:W-:Y:S01]  /*0830*/  FFMA R18, R30.reuse, R36, R45 ;  /* 0x000000241e127223 */ /* 0x040fe2000000002d */
[----:B------:R-:W-:Y:S01]  /*0840*/  FFMA R16, R31, R35, R16 ;  /* 0x000000231f107223 */ /* 0x000fe20000000010 */
[----:B------:R-:W-:Y:S01]  /*0850*/  FFMA R17, R30, R34, R17 ;  /* 0x000000221e117223 */ /* 0x000fe20000000011 */
[----:B------:R-:W-:Y:S01]  /*0860*/  IMAD.MOV.U32 R34, RZ, RZ, 0x3f800000 ;  /* 0x3f800000ff227424 */ /* 0x000fe200078e00ff */
[----:B------:R-:W-:Y:S01]  /*0870*/  CS2R R44, SRZ ;  /* 0x00000000002c7805 */ /* 0x000fe2000001ff00 */
[----:B------:R-:W-:-:S02]  /*0880*/  IMAD.MOV.U32 R46, RZ, RZ, RZ ;  /* 0x000000ffff2e7224 */ /* 0x000fc400078e00ff */
[----:B------:R-:W-:Y:S02]  /*0890*/  IMAD.MOV.U32 R36, RZ, RZ, RZ ;  /* 0x000000ffff247224 */ /* 0x000fe400078e00ff */
[----:B------:R-:W-:Y:S02]  /*08a0*/  IMAD.MOV.U32 R37, RZ, RZ, 0x3f800000 ;  /* 0x3f800000ff257424 */ /* 0x000fe400078e00ff */
[----:B------:R-:W-:Y:S02]  /*08b0*/  IMAD.MOV.U32 R30, RZ, RZ, 0x3f800000 ;  /* 0x3f800000ff1e7424 */ /* 0x000fe400078e00ff */
[----:B------:R-:W-:Y:S02]  /*08c0*/  IMAD.MOV.U32 R35, RZ, RZ, 0x3f800000 ;  /* 0x3f800000ff237424 */ /* 0x000fe400078e00ff */
[----:B------:R-:W-:Y:S02]  /*08d0*/  IMAD.MOV.U32 R31, RZ, RZ, R17 ;  /* 0x000000ffff1f7224 */ /* 0x000fe400078e0011 */
[----:B------:R-:W-:-:S02]  /*08e0*/  IMAD.MOV.U32 R47, RZ, RZ, R16 ;  /* 0x000000ffff2f7224 */ /* 0x000fc400078e0010 */
[----:B------:R-:W-:Y:S02]  /*08f0*/  IMAD.MOV.U32 R49, RZ, RZ, R18 ;  /* 0x000000ffff317224 */ /* 0x000fe400078e0012 */
[----:B------:R-:W-:Y:S01]  /*0900*/  IMAD.MOV.U32 R48, RZ, RZ, R19 ;  /* 0x000000ffff307224 */ /* 0x000fe200078e0013 */
[----:B------:R-:W-:Y:S05]  /*0910*/  @!P0 BRA `(.L_x_0) ;  /* 0x0000038000008947 */ /* 0x000fea0003800000 */
[----:B------:R-:W-:Y:S01]  /*0920*/  FADD R34, R15, 1 ;  /* 0x3f8000000f227421 */ /* 0x000fe20000000000 */
[----:B------:R-:W-:Y:S01]  /*0930*/  FADD R37, R20, 1 ;  /* 0x3f80000014257421 */ /* 0x000fe20000000000 */
[----:B------:R-:W-:Y:S01]  /*0940*/  FADD R44, R17, -R32 ;  /* 0x80000020112c7221 */ /* 0x000fe20000000000 */
[----:B------:R-:W-:Y:S01]  /*0950*/  FADD R30, R21, 1 ;  /* 0x3f800000151e7421 */ /* 0x000fe20000000000 */
[C---:B------:R-:W-:Y:S01]  /*0960*/  FMUL R31, R34.reuse, 0.25 ;  /* 0x3e800000221f7820 */ /* 0x040fe20000400000 */
[C---:B------:R-:W-:Y:S01]  /*0970*/  FSETP.GEU.AND P6, PT, |R34|.reuse, 1.175494350822287508e-38, PT ;  /* 0x008000002200780b */ /* 0x040fe20003fce200 */
[C---:B------:R-:W-:Y:S01]  /*0980*/  FMUL R36, R37.reuse, 0.25 ;  /* 0x3e80000025247820 */ /* 0x040fe20000400000 */
[----:B------:R-:W-:Y:S01]  /*0990*/  FSETP.GT.AND P0, PT, |R34|, 8.50705917302346158658e+37, PT ;  /* 0x7e8000002200780b */ /* 0x000fe20003f04200 */
[----:B------:R-:W-:Y:S01]  /*09a0*/  FMUL R35, R44, 0.25 ;  /* 0x3e8000002c237820 */ /* 0x000fe20000400000 */
[----:B------:R-:W-:Y:S01]  /*09b0*/  FSETP.GT.AND P5, PT, |R37|, 8.50705917302346158658e+37, PT ;  /* 0x7e8000002500780b */ /* 0x000fe20003fa4200 */
[----:B------:R-:W-:Y:S01]  /*09c0*/  FMUL R45, R30, 0.25 ;  /* 0x3e8000001e2d7820 */ /* 0x000fe20000400000 */
[----:B------:R-:W-:Y:S01]  /*09d0*/  FSEL R31, R31, R34, P0 ;  /* 0x000000221f1f7208 */ /* 0x000fe20000000000 */
[----:B------:R-:W-:Y:S01]  /*09e0*/  FADD R46, R16, -R33 ;  /* 0x80000021102e7221 */ /* 0x000fe20000000000 */
[----:B------:R-:W-:-:S02]  /*09f0*/  FSETP.GEU.AND P4, PT, |R37|, 1.175494350822287508e-38, PT ;  /* 0x008000002500780b */ /* 0x000fc40003f8e200 */
[----:B------:R-:W-:Y:S01]  /*0a00*/  FSETP.GEU.AND P3, PT, |R30|, 1.175494350822287508e-38, PT ;  /* 0x008000001e00780b */ /* 0x000fe20003f6e200 */
[----:B------:R-:W-:Y:S01]  /*0a10*/  FMUL R49, R46, 0.25 ;  /* 0x3e8000002e317820 */ /* 0x000fe20000400000 */
[----:B------:R-:W-:Y:S01]  /*0a20*/  FSEL R47, R36, R37, P5 ;  /* 0x00000025242f7208 */ /* 0x000fe20002800000 */
[----:B------:R-:W-:Y:S01]  /*0a30*/  @!P6 FMUL R31, R31, 16777216 ;  /* 0x4b8000001f1fe820 */ /* 0x000fe20000400000 */
[----:B------:R-:W-:Y:S01]  /*0a40*/  FSEL R36, R35, R44, P0 ;  /* 0x0000002c23247208 */ /* 0x000fe20000000000 */
[----:B------:R-:W-:Y:S01]  /*0a50*/  FADD R35, R22, 1 ;  /* 0x3f80000016237421 */ /* 0x000fe20000000000 */
[----:B------:R-:W-:Y:S02]  /*0a60*/  FSETP.GT.AND P0, PT, |R30|, 8.50705917302346158658e+37, PT ;  /* 0x7e8000001e00780b */ /* 0x000fe40003f04200 */
[----:B------:R-:W-:Y:S01]  /*0a70*/  FSEL R49, R49, R46, P5 ;  /* 0x0000002e31317208 */ /* 0x000fe20002800000 */
[----:B------:R-:W0:Y:S01]  /*0a80*/  MUFU.RCP R31, R31 ;  /* 0x0000001f001f7308 */ /* 0x000e220000001000 */
[----:B------:R-:W-:Y:S01]  /*0a90*/  FSEL R50, R45, R30, P0 ;  /* 0x0000001e2d327208 */ /* 0x000fe20000000000 */
[----:B------:R-:W-:Y:S01]  /*0aa0*/  @!P4 FMUL R47, R47, 16777216 ;  /* 0x4b8000002f2fc820 */ /* 0x000fe20000400000 */
[----:B------:R-:W-:Y:S01]  /*0ab0*/  @!P6 FMUL R36, R36, 16777216 ;  /* 0x4b8000002424e820 */ /* 0x000fe20000400000 */
[----:B------:R-:W-:Y:S01]  /*0ac0*/  FADD R45, R18, -R38 ;  /* 0x80000026122d7221 */ /* 0x000fe20000000000 */
[C---:B------:R-:W-:Y:S01]  /*0ad0*/  FSETP.GEU.AND P5, PT, |R35|.reuse, 1.175494350822287508e-38, PT ;  /* 0x008000002300780b */ /* 0x040fe20003fae200 */
[----:B------:R-:W-:Y:S01]  /*0ae0*/  @!P3 FMUL R50, R50, 16777216 ;  /* 0x4b8000003232b820 */ /* 0x000fe20000400000 */
[C---:B------:R-:W-:Y:S01]  /*0af0*/  FMUL R52, R35.reuse, 0.25 ;  /* 0x3e80000023347820 */ /* 0x040fe20000400000 */
[----:B------:R-:W1:Y:S01]  /*0b00*/  MUFU.RCP R48, R47 ;  /* 0x0000002f00307308 */ /* 0x000e620000001000 */
[----:B------:R-:W-:Y:S01]  /*0b10*/  FSETP.GT.AND P6, PT, |R35|, 8.50705917302346158658e+37, PT ;  /* 0x7e8000002300780b */ /* 0x000fe20003fc4200 */
[----:B------:R-:W-:-:S03]  /*0b20*/  @!P4 FMUL R49, R49, 16777216 ;  /* 0x4b8000003131c820 */ /* 0x000fc60000400000 */
[----:B------:R-:W-:-:S03]  /*0b30*/  FSEL R52, R52, R35, P6 ;  /* 0x0000002334347208 */ /* 0x000fc60003000000 */
[----:B------:R-:W2:Y:S01]  /*0b40*/  MUFU.RCP R51, R50 ;  /* 0x0000003200337308 */ /* 0x000ea20000001000 */
[----:B0-----:R-:W-:Y:S01]  /*0b50*/  FFMA R31, R31, R36, R32 ;  /* 0x000000241f1f7223 */ /* 0x001fe20000000020 */
[----:B------:R-:W-:Y:S01]  /*0b60*/  FMUL R36, R45, 0.25 ;  /* 0x3e8000002d247820 */ /* 0x000fe20000400000 */
[----:B------:R-:W-:-:S04]  /*0b70*/  @!P5 FMUL R52, R52, 16777216 ;  /* 0x4b8000003434d820 */ /* 0x000fc80000400000 */
[----:B------:R-:W-:Y:S01]  /*0b80*/  FSEL R36, R36, R45, P0 ;  /* 0x0000002d24247208 */ /* 0x000fe20000000000 */
[----:B-1----:R-:W-:-:S04]  /*0b90*/  FFMA R47, R48, R49, R33 ;  /* 0x00000031302f7223 */ /* 0x002fc80000000021 */
[----:B------:R-:W-:-:S04]  /*0ba0*/  @!P3 FMUL R36, R36, 16777216 ;  /* 0x4b8000002424b820 */ /* 0x000fc80000400000 */
[----:B--2---:R-:W-:Y:S01]  /*0bb0*/  FFMA R49, R51, R36, R38 ;  /* 0x0000002433317223 */ /* 0x004fe20000000026 */
[----:B------:R-:W-:Y:S01]  /*0bc0*/  FADD R36, R19, -R40 ;  /* 0x8000002813247221 */ /* 0x000fe20000000000 */
[----:B------:R-:W0:Y:S03]  /*0bd0*/  MUFU.RCP R51, R52 ;  /* 0x0000003400337308 */ /* 0x000e260000001000 */
[----:B------:R-:W-:-:S05]  /*0be0*/  FMUL R53, R36, 0.25 ;  /* 0x3e80000024357820 */ /* 0x000fca0000400000 */
[----:B------:R-:W-:-:S05]  /*0bf0*/  FSEL R48, R53, R36, P6 ;  /* 0x0000002435307208 */ /* 0x000fca0003000000 */
[----:B------:R-:W-:-:S04]  /*0c00*/  @!P5 FMUL R48, R48, 16777216 ;  /* 0x4b8000003030d820 */ /* 0x000fc80000400000 */
[----:B0-----:R-:W-:-:S04]  /*0c10*/  FFMA R48, R51, R48, R40 ;  /* 0x0000003033307223 */ /* 0x001fc80000000028 */
[----:B------:R-:W-:-:S04]  /*0c20*/  FADD R50, R19, -R48 ;  /* 0x8000003013327221 */ /* 0x000fc80000000000 */
[----:B------:R-:W-:Y:S01]  /*0c30*/  FFMA R36, R36, R50, R29 ;  /* 0x0000003224247223 */ /* 0x000fe2000000001d */
[----:B------:R-:W-:-:S04]  /*0c40*/  FADD R50, R18, -R49 ;  /* 0x8000003112327221 */ /* 0x000fc80000000000 */
[----:B------:R-:W-:Y:S01]  /*0c50*/  FFMA R45, R45, R50, R28 ;  /* 0x000000322d2d7223 */ /* 0x000fe2000000001c */
[----:B------:R-:W-:-:S04]  /*0c60*/  FADD R50, R16, -R47 ;  /* 0x8000002f10327221 */ /* 0x000fc80000000000 */
[----:B------:R-:W-:Y:S01]  /*0c70*/  FFMA R46, R46, R50, R27 ;  /* 0x000000322e2e7223 */ /* 0x000fe2000000001b */
[----:B------:R-:W-:-:S04]  /*0c80*/  FADD R50, R17, -R31 ;  /* 0x8000001f11327221 */ /* 0x000fc80000000000 */
[----:B------:R-:W-:Y:S01]  /*0c90*/  FFMA R44, R44, R50, R23 ;  /* 0x000000322c2c7223 */ /* 0x000fe20000000017 */
.L_x_0:
[----:B------:R-:W-:Y:S01]  /*0ca0*/  BAR.SYNC.DEFER_BLOCKING 0x0 ;  /* 0x0000000000007b1d */ /* 0x000fe20000010000 */
[----:B------:R-:W-:Y:S02]  /*0cb0*/  F2FP.BF16.PACK_AB R50, R16, R17 ;  /* 0x000000111032723e */ /* 0x000fe400000010ff */
[----:B------:R-:W-:Y:S02]  /*0cc0*/  F2FP.BF16.PACK_AB R52, R19, R18 ;  /* 0x000000121334723e */ /* 0x000fe400000010ff */
[----:B------:R-:W-:Y:S02]  /*0cd0*/  SHF.R.S32.HI R54, RZ, 0x1f, R43 ;  /* 0x0000001fff367819 */ /* 0x000fe4000001142b */
[C---:B------:R-:W-:Y:S02]  /*0ce0*/  LEA R18, P0, R43.reuse, c[0x0][0x1a0], 0x1 ;  /* 0x000068002b127a11 */ /* 0x040fe400078008ff */
[----:B------:R-:W-:Y:S02]  /*0cf0*/  IADD3 R8, P6, R8, 0x400, RZ ;  /* 0x0000040008087810 */ /* 0x000fe40007fde0ff */
[----:B------:R-:W-:-:S02]  /*0d00*/  LEA.HI.X R19, R43, c[0x0][0x1a4], R54, 0x1, P0 ;  /* 0x000069002b137a11 */ /* 0x000fc400000f0c36 */
[----:B------:R-:W-:Y:S01]  /*0d10*/  IADD3 R5, P0, R5, 0x200, RZ ;  /* 0x0000020005057810 */ /* 0x000fe20007f1e0ff */
[----:B------:R-:W-:Y:S01]  /*0d20*/  IMAD.X R9, RZ, RZ, R9, P6 ;  /* 0x000000ffff097224 */ /* 0x000fe200030e0609 */
[----:B------:R-:W-:Y:S02]  /*0d30*/  IADD3 R10, P3, R10, 0x800, RZ ;  /* 0x000008000a0a7810 */ /* 0x000fe40007f7e0ff */
[----:B------:R-:W-:Y:S01]  /*0d40*/  IADD3 R6, P4, R6, 0x400, RZ ;  /* 0x0000040006067810 */ /* 0x000fe20007f9e0ff */
[----:B------:R-:W-:Y:S01]  /*0d50*/  IMAD.X R14, RZ, RZ, R14, P0 ;  /* 0x000000ffff0e7224 */ /* 0x000fe200000e060e */
[----:B------:R-:W-:Y:S01]  /*0d60*/  ISETP.GE.U32.AND P0, PT, R5, 0xc00, PT ;  /* 0x00000c000500780c */ /* 0x000fe20003f06070 */
[----:B------:R-:W-:Y:S01]  /*0d70*/  IMAD.X R11, RZ, RZ, R11, P3 ;  /* 0x000000ffff0b7224 */ /* 0x000fe200018e060b */
[----:B------:R-:W-:Y:S01]  /*0d80*/  IADD3 R12, P5, R12, 0x400, RZ ;  /* 0x000004000c0c7810 */ /* 0x000fe20007fbe0ff */
[----:B------:R-:W-:Y:S01]  /*0d90*/  IMAD.X R3, RZ, RZ, R3, P4 ;  /* 0x000000ffff037224 */ /* 0x000fe200020e0603 */
[----:B------:R-:W-:Y:S01]  /*0da0*/  ISETP.GE.U32.AND.EX P0, PT, R14, RZ, PT, P0 ;  /* 0x000000ff0e00720c */ /* 0x000fe20003f06100 */
[----:B------:R-:W-:Y:S01]  /*0db0*/  STS [R25], R50 ;  /* 0x0000003219007388 */ /* 0x000fe20000000800 */
[----:B------:R-:W-:Y:S01]  /*0dc0*/  FSEL R33, R47, R33, !P2 ;  /* 0x000000212f217208 */ /* 0x000fe20005000000 */
[----:B------:R-:W-:Y:S01]  /*0dd0*/  IMAD.X R13, RZ, RZ, R13, P5 ;  /* 0x000000ffff0d7224 */ /* 0x000fe200028e060d */
[----:B------:R-:W-:Y:S01]  /*0de0*/  FSEL R38, R49, R38, !P2 ;  /* 0x0000002631267208 */ /* 0x000fe20005000000 */
[----:B------:R-:W-:Y:S01]  /*0df0*/  STS [R25+0x408], R52 ;  /* 0x0004083419007388 */ /* 0x000fe20000000800 */
[----:B------:R-:W-:-:S02]  /*0e00*/  FSEL R40, R48, R40, !P2 ;  /* 0x0000002830287208 */ /* 0x000fc40005000000 */
[----:B------:R-:W-:Y:S01]  /*0e10*/  FSEL R23, R44, R23, !P2 ;  /* 0x000000172c177208 */ /* 0x000fe20005000000 */
[----:B------:R-:W-:Y:S01]  /*0e20*/  BAR.SYNC.DEFER_BLOCKING 0x0 ;  /* 0x0000000000007b1d */ /* 0x000fe20000010000 */
[----:B------:R-:W-:Y:S02]  /*0e30*/  FSEL R27, R46, R27, !P2 ;  /* 0x0000001b2e1b7208 */ /* 0x000fe40005000000 */
[----:B------:R-:W-:Y:S02]  /*0e40*/  FSEL R28, R45, R28, !P2 ;  /* 0x0000001c2d1c7208 */ /* 0x000fe40005000000 */
[----:B------:R-:W-:Y:S02]  /*0e50*/  FSEL R29, R36, R29, !P2 ;  /* 0x0000001d241d7208 */ /* 0x000fe40005000000 */
[----:B------:R-:W-:Y:S02]  /*0e60*/  FSEL R15, R34, R15, !P2 ;  /* 0x0000000f220f7208 */ /* 0x000fe40005000000 */
[----:B------:R-:W-:-:S02]  /*0e70*/  FSEL R20, R37, R20, !P2 ;  /* 0x0000001425147208 */ /* 0x000fc40005000000 */
[----:B------:R-:W-:Y:S02]  /*0e80*/  FSEL R21, R30, R21, !P2 ;  /* 0x000000151e157208 */ /* 0x000fe40005000000 */
[----:B------:R-:W-:Y:S02]  /*0e90*/  FSEL R22, R35, R22, !P2 ;  /* 0x0000001623167208 */ /* 0x000fe40005000000 */
[----:B------:R-:W-:Y:S01]  /*0ea0*/  FSEL R32, R31, R32, !P2 ;  /* 0x000000201f207208 */ /* 0x000fe20005000000 */
[----:B------:R-:W0:Y:S04]  /*0eb0*/  LDS.64 R16, [R39] ;  /* 0x0000000027107984 */ /* 0x000e280000000a00 */
[----:B0-----:R0:W-:Y:S01]  /*0ec0*/  @!P1 STG.E.64 [R18.64], R16 ;  /* 0x0000001012009986 */ /* 0x0011e2000c101b04 */
[----:B------:R-:W-:Y:S05]  /*0ed0*/  @!P0 BRA `(.L_x_1) ;  /* 0xfffff59000008947 */ /* 0x000fea000383ffff */
[----:B------:R-:W-:Y:S01]  /*0ee0*/  FADD R6, R15, R20 ;  /* 0x000000140f067221 */ /* 0x000fe20000000000 */
[----:B------:R-:W-:Y:S01]  /*0ef0*/  FADD R5, R21, R22 ;  /* 0x0000001615057221 */ /* 0x000fe20000000000 */
[----:B------:R-:W-:Y:S01]  /*0f00*/  FMUL R14, R20, 0.25 ;  /* 0x3e800000140e7820 */ /* 0x000fe20000400000 */
[----:B------:R-:W-:Y:S01]  /*0f10*/  FADD R23, R23, R27 ;  /* 0x0000001b17177221 */ /* 0x000fe20000000000 */
[C---:B------:R-:W-:Y:S01]  /*0f20*/  FMUL R13, R6.reuse, 0.25 ;  /* 0x3e800000060d7820 */ /* 0x040fe20000400000 */
[----:B------:R-:W-:Y:S01]  /*0f30*/  FSETP.GEU.AND P5, PT, |R6|, 1.175494350822287508e-38, PT ;  /* 0x008000000600780b */ /* 0x000fe20003fae200 */
[C---:B------:R-:W-:Y:S01]  /*0f40*/  FMUL R12, R5.reuse, 0.25 ;  /* 0x3e800000050c7820 */ /* 0x040fe20000400000 */
[C---:B------:R-:W-:Y:S01]  /*0f50*/  FSETP.GEU.AND P0, PT, |R5|.reuse, 1.175494350822287508e-38, PT ;  /* 0x008000000500780b */ /* 0x040fe20003f0e200 */
[----:B------:R-:W-:Y:S01]  /*0f60*/  FADD R33, -R32, R33 ;  /* 0x0000002120217221 */ /* 0x000fe20000000100 */
[----:B------:R-:W-:Y:S01]  /*0f70*/  FSETP.GT.AND P3, PT, |R6|, 8.50705917302346158658e+37, PT ;  /* 0x7e8000000600780b */ /* 0x000fe20003f64200 */
[----:B------:R-:W-:Y:S01]  /*0f80*/  FMUL R27, R22, 0.25 ;  /* 0x3e800000161b7820 */ /* 0x000fe20000400000 */
[----:B------:R-:W-:Y:S01]  /*0f90*/  FSETP.GT.AND P4, PT, |R5|, 8.50705917302346158658e+37, PT ;  /* 0x7e8000000500780b */ /* 0x000fe20003f84200 */
[----:B0-----:R-:W-:Y:S01]  /*0fa0*/  FMUL R16, R33, R33 ;  /* 0x0000002121107220 */ /* 0x001fe20000400000 */
[----:B------:R-:W-:Y:S01]  /*0fb0*/  FSEL R10, R13, R6, P3 ;  /* 0x000000060d0a7208 */ /* 0x000fe20001800000 */
[----:B------:R-:W-:Y:S01]  /*0fc0*/  FADD R19, -R38, R40 ;  /* 0x0000002826137221 */ /* 0x000fe20000000100 */
[----:B------:R-:W-:Y:S01]  /*0fd0*/  FSEL R18, R12, R5, P4 ;  /* 0x000000050c127208 */ /* 0x000fe20002000000 */
[----:B------:R-:W-:Y:S01]  /*0fe0*/  FMUL R17, R15, R16 ;  /* 0x000000100f117220 */ /* 0x000fe20000400000 */
[----:B------:R-:W-:Y:S01]  /*0ff0*/  FSEL R14, R14, R20, P3 ;  /* 0x000000140e0e7208 */ /* 0x000fe20001800000 */
[----:B------:R-:W-:Y:S01]  /*1000*/  @!P5 FMUL R10, R10, 16777216 ;  /* 0x4b8000000a0ad820 */ /* 0x000fe20000400000 */
[----:B------:R-:W-:Y:S01]  /*1010*/  FSEL R27, R27, R22, P4 ;  /* 0x000000161b1b7208 */ /* 0x000fe20002000000 */
[----:B------:R-:W-:Y:S01]  /*1020*/  @!P0 FMUL R18, R18, 16777216 ;  /* 0x4b80000012128820 */ /* 0x000fe20000400000 */
[----:B------:R-:W-:Y:S01]  /*1030*/  FMUL R16, R19, R19 ;  /* 0x0000001313107220 */ /* 0x000fe20000400000 */
[----:B------:R0:W1:Y:S01]  /*1040*/  MUFU.RCP R11, R10 ;  /* 0x0000000a000b7308 */ /* 0x0000620000001000 */
[----:B------:R-:W-:Y:S01]  /*1050*/  @!P5 FMUL R14, R14, 16777216 ;  /* 0x4b8000000e0ed820 */ /* 0x000fe20000400000 */
[----:B------:R-:W-:Y:S01]  /*1060*/  FSETP.NEU.AND P4, PT, R6, RZ, PT ;  /* 0x000000ff0600720b */ /* 0x000fe20003f8d000 */
[----:B------:R-:W-:Y:S01]  /*1070*/  @!P0 FMUL R27, R27, 16777216 ;  /* 0x4b8000001b1b8820 */ /* 0x000fe20000400000 */
[----:B------:R-:W-:Y:S01]  /*1080*/  FMUL R21, R21, R16 ;  /* 0x0000001015157220 */ /* 0x000fe20000400000 */
[----:B------:R-:W-:Y:S01]  /*1090*/  FADD R29, R28, R29 ;  /* 0x0000001d1c1d7221 */ /* 0x000fe20000000000 */
[----:B------:R-:W-:Y:S01]  /*10a0*/  BAR.SYNC.DEFER_BLOCKING 0x0 ;  /* 0x0000000000007b1d */ /* 0x000fe20000010000 */
[----:B0-----:R-:W-:-:S05]  /*10b0*/  FADD R10, R6, R6 ;  /* 0x00000006060a7221 */ /* 0x001fca0000000000 */
[----:B------:R-:W0:Y:S01]  /*10c0*/  MUFU.RCP R18, R18 ;  /* 0x0000001200127308 */ /* 0x000e220000001000 */
[C---:B------:R-:W-:Y:S01]  /*10d0*/  FMUL R15, R10.reuse, 0.25 ;  /* 0x3e8000000a0f7820 */ /* 0x040fe20000400000 */
[C---:B------:R-:W-:Y:S01]  /*10e0*/  FSETP.GEU.AND P3, PT, |R10|.reuse, 1.175494350822287508e-38, PT ;  /* 0x008000000a00780b */ /* 0x040fe20003f6e200 */
[----:B-1----:R-:W-:Y:S01]  /*10f0*/  FMUL R14, R11, R14 ;  /* 0x0000000e0b0e7220 */ /* 0x002fe20000400000 */
[----:B------:R-:W-:Y:S01]  /*1100*/  FADD R11, R5, R5 ;  /* 0x00000005050b7221 */ /* 0x000fe20000000000 */
[----:B------:R-:W-:-:S03]  /*1110*/  FSETP.GT.AND P0, PT, |R10|, 8.50705917302346158658e+37, PT ;  /* 0x7e8000000a00780b */ /* 0x000fc60003f04200 */
[----:B------:R-:W-:Y:S01]  /*1120*/  FSEL R16, R14, RZ, P4 ;  /* 0x000000ff0e107208 */ /* 0x000fe20002000000 */
[----:B------:R-:W-:Y:S01]  /*1130*/  FMUL R14, R11, 0.25 ;  /* 0x3e8000000b0e7820 */ /* 0x000fe20000400000 */
[----:B------:R-:W-:Y:S02]  /*1140*/  FSETP.NEU.AND P4, PT, R5, RZ, PT ;  /* 0x000000ff0500720b */ /* 0x000fe40003f8d000 */
[----:B------:R-:W-:Y:S01]  /*1150*/  FSETP.GEU.AND P5, PT, |R11|, 1.175494350822287508e-38, PT ;  /* 0x008000000b00780b */ /* 0x000fe20003fae200 */
[----:B------:R-:W-:Y:S01]  /*1160*/  FFMA R17, R16, R17, R23 ;  /* 0x0000001110117223 */ /* 0x000fe20000000017 */
[----:B------:R-:W-:Y:S01]  /*1170*/  FSEL R22, R15, R10, P0 ;  /* 0x0000000a0f167208 */ /* 0x000fe20000000000 */
[----:B0-----:R-:W-:Y:S01]  /*1180*/  FMUL R18, R18, R27 ;  /* 0x0000001b12127220 */ /* 0x001fe20000400000 */
[----:B------:R-:W-:Y:S01]  /*1190*/  FFMA R16, R33, R16, R32 ;  /* 0x0000001021107223 */ /* 0x000fe20000000020 */
[----:B------:R-:W-:Y:S01]  /*11a0*/  FSEL R13, R13, R6, P0 ;  /* 0x000000060d0d7208 */ /* 0x000fe20000000000 */
[----:B------:R-:W-:Y:S01]  /*11b0*/  SHFL.BFLY PT, R20, R17, 0x10, 0x1f ;  /* 0x0e001f0011147f89 */ /* 0x000fe200000e0000 */
[----:B------:R-:W-:Y:S01]  /*11c0*/  @!P3 FMUL R22, R22, 16777216 ;  /* 0x4b8000001616b820 */ /* 0x000fe20000400000 */
[----:B------:R-:W-:-:S02]  /*11d0*/  FSEL R18, R18, RZ, P4 ;  /* 0x000000ff12127208 */ /* 0x000fc40002000000 */
[----:B------:R-:W-:Y:S01]  /*11e0*/  FSETP.GT.AND P4, PT, |R11|, 8.50705917302346158658e+37, PT ;  /* 0x7e8000000b00780b */ /* 0x000fe20003f84200 */
[----:B------:R-:W-:Y:S01]  /*11f0*/  @!P3 FMUL R13, R13, 16777216 ;  /* 0x4b8000000d0db820 */ /* 0x000fe20000400000 */
[----:B------:R-:W-:Y:S01]  /*1200*/  FSETP.NEU.AND P0, PT, R10, RZ, PT ;  /* 0x000000ff0a00720b */ /* 0x000fe20003f0d000 */
[----:B------:R-:W-:Y:S01]  /*1210*/  FFMA R21, R18, R21, R29 ;  /* 0x0000001512157223 */ /* 0x000fe2000000001d */
[----:B------:R-:W-:Y:S01]  /*1220*/  FSEL R28, R14, R11, P4 ;  /* 0x0000000b0e1c7208 */ /* 0x000fe20002000000 */
[----:B------:R-:W-:Y:S01]  /*1230*/  FFMA R18, R19, R18, R38 ;  /* 0x0000001213127223 */ /* 0x000fe20000000026 */
[----:B------:R-:W0:Y:S01]  /*1240*/  MUFU.RCP R22, R22 ;  /* 0x0000001600167308 */ /* 0x000e220000001000 */
[----:B------:R-:W1:Y:S01]  /*1250*/  SHFL.BFLY PT, R19, R16, 0x10, 0x1f ;  /* 0x0e001f0010137f89 */ /* 0x000e6200000e0000 */
[----:B------:R-:W-:Y:S01]  /*1260*/  FSEL R23, R12, R5, P4 ;  /* 0x000000050c177208 */ /* 0x000fe20002000000 */
[----:B------:R-:W-:Y:S01]  /*1270*/  @!P5 FMUL R28, R28, 16777216 ;  /* 0x4b8000001c1cd820 */ /* 0x000fe20000400000 */
[----:B------:R-:W-:Y:S01]  /*1280*/  FADD R12, R10, R10 ;  /* 0x0000000a0a0c7221 */ /* 0x000fe20000000000 */
[----:B------:R-:W2:Y:S01]  /*1290*/  SHFL.BFLY PT, R24, R21, 0x10, 0x1f ;  /* 0x0e001f0015187f89 */ /* 0x000ea200000e0000 */
[----:B------:R-:W-:Y:S01]  /*12a0*/  FSETP.NEU.AND P4, PT, R11, RZ, PT ;  /* 0x000000ff0b00720b */ /* 0x000fe20003f8d000 */
[----:B------:R-:W-:-:S02]  /*12b0*/  @!P5 FMUL R23, R23, 16777216 ;  /* 0x4b8000001717d820 */ /* 0x000fc40000400000 */
[----:B------:R-:W3:Y:S01]  /*12c0*/  SHFL.BFLY PT, R27, R18, 0x10, 0x1f ;  /* 0x0e001f00121b7f89 */ /* 0x000ee200000e0000 */
[----:B------:R-:W4:Y:S01]  /*12d0*/  MUFU.RCP R28, R28 ;  /* 0x0000001c001c7308 */ /* 0x000f220000001000 */
[C---:B------:R-:W-:Y:S02]  /*12e0*/  FSETP.GEU.AND P5, PT, |R12|.reuse, 1.175494350822287508e-38, PT ;  /* 0x008000000c00780b */ /* 0x040fe40003fae200 */
[----:B------:R-:W-:Y:S01]  /*12f0*/  FSETP.GT.AND P3, PT, |R12|, 8.50705917302346158658e+37, PT ;  /* 0x7e8000000c00780b */ /* 0x000fe20003f64200 */
[----:B0-----:R-:W-:Y:S01]  /*1300*/  FMUL R22, R22, R13 ;  /* 0x0000000d16167220 */ /* 0x001fe20000400000 */
[----:B------:R-:W-:-:S04]  /*1310*/  FADD R13, R11, R11 ;  /* 0x0000000b0b0d7221 */ /* 0x000fc80000000000 */
[----:B------:R-:W-:Y:S01]  /*1320*/  FSEL R22, R22, RZ, P0 ;  /* 0x000000ff16167208 */ /* 0x000fe20000000000 */
[C---:B------:R-:W-:Y:S01]  /*1330*/  FMUL R30, R13.reuse, 0.25 ;  /* 0x3e8000000d1e7820 */ /* 0x040fe20000400000 */
[----:B------:R-:W-:Y:S01]  /*1340*/  FSETP.GEU.AND P0, PT, |R13|, 1.175494350822287508e-38, PT ;  /* 0x008000000d00780b */ /* 0x000fe20003f0e200 */
[----:B-1----:R-:W-:Y:S01]  /*1350*/  FADD R19, -R16, R19 ;  /* 0x0000001310137221 */ /* 0x002fe20000000100 */
[----:B----4-:R-:W-:Y:S01]  /*1360*/  FMUL R29, R28, R23 ;  /* 0x000000171c1d7220 */ /* 0x010fe20000400000 */
[----:B------:R-:W-:Y:S01]  /*1370*/  FADD R23, R17, R20 ;  /* 0x0000001411177221 */ /* 0x000fe20000000000 */
[----:B------:R-:W-:Y:S01]  /*1380*/  FSETP.GT.AND P6, PT, |R13|, 8.50705917302346158658e+37, PT ;  /* 0x7e8000000d00780b */ /* 0x000fe20003fc4200 */
[----:B--2---:R-:W-:Y:S01]  /*1390*/  FADD R24, R21, R24 ;  /* 0x0000001815187221 */ /* 0x004fe20000000000 */
[----:B------:R-:W-:Y:S01]  /*13a0*/  FFMA R20, R19, R22, R16 ;  /* 0x0000001613147223 */ /* 0x000fe20000000010 */
[----:B------:R-:W-:Y:S01]  /*13b0*/  FSEL R29, R29, RZ, P4 ;  /* 0x000000ff1d1d7208 */ /* 0x000fe20002000000 */
[----:B------:R-:W-:Y:S01]  /*13c0*/  FMUL R19, R19, R19 ;  /* 0x0000001313137220 */ /* 0x000fe20000400000 */
[----:B---3--:R-:W-:Y:S01]  /*13d0*/  FADD R21, -R18, R27 ;  /* 0x0000001b12157221 */ /* 0x008fe20000000100 */
[----:B------:R-:W-:Y:S01]  /*13e0*/  FMUL R27, R12, 0.25 ;  /* 0x3e8000000c1b7820 */ /* 0x000fe20000400000 */
[----:B------:R-:W-:Y:S01]  /*13f0*/  FSEL R31, R30, R13, P6 ;  /* 0x0000000d1e1f7208 */ /* 0x000fe20003000000 */
[----:B------:R-:W-:Y:S01]  /*1400*/  FMUL R19, R6, R19 ;  /* 0x0000001306137220 */ /* 0x000fe20000400000 */
[C---:B------:R-:W-:Y:S01]  /*1410*/  FFMA R17, R21.reuse, R29, R18 ;  /* 0x0000001d15117223 */ /* 0x040fe20000000012 */
[----:B------:R-:W-:Y:S01]  /*1420*/  FMUL R16, R21, R21 ;  /* 0x0000001515107220 */ /* 0x000fe20000400000 */
[----:B------:R-:W-:Y:S01]  /*1430*/  FSEL R18, R27, R12, P3 ;  /* 0x0000000c1b127208 */ /* 0x000fe20001800000 */
[----:B------:R-:W0:Y:S01]  /*1440*/  SHFL.BFLY PT, R21, R20, 0x8, 0x1f ;  /* 0x0d001f0014157f89 */ /* 0x000e2200000e0000 */
[----:B------:R-:W-:Y:S01]  /*1450*/  FFMA R19, R22, R19, R23 ;  /* 0x0000001316137223 */ /* 0x000fe20000000017 */
[----:B------:R-:W-:Y:S01]  /*1460*/  FMUL R6, R5, R16 ;  /* 0x0000001005067220 */ /* 0x000fe20000400000 */
[----:B------:R-:W-:Y:S01]  /*1470*/  FADD R5, R12, R12 ;  /* 0x0000000c0c057221 */ /* 0x000fe20000000000 */
[----:B------:R-:W-:Y:S01]  /*1480*/  @!P5 FMUL R18, R18, 16777216 ;  /* 0x4b8000001212d820 */ /* 0x000fe20000400000 */
[----:B------:R-:W-:Y:S01]  /*1490*/  FSEL R23, R15, R10, P3 ;  /* 0x0000000a0f177208 */ /* 0x000fe20001800000 */
[----:B------:R-:W-:Y:S01]  /*14a0*/  @!P0 FMUL R31, R31, 16777216 ;  /* 0x4b8000001f1f8820 */ /* 0x000fe20000400000 */
[C---:B------:R-:W-:Y:S01]  /*14b0*/  FMUL R16, R5.reuse, 0.25 ;  /* 0x3e80000005107820 */ /* 0x040fe20000400000 */
[C---:B------:R-:W-:Y:S01]  /*14c0*/  FSETP.GEU.AND P3, PT, |R5|.reuse, 1.175494350822287508e-38, PT ;  /* 0x008000000500780b */ /* 0x040fe20003f6e200 */
[----:B------:R-:W1:Y:S01]  /*14d0*/  SHFL.BFLY PT, R28, R17, 0x8, 0x1f ;  /* 0x0d001f00111c7f89 */ /* 0x000e6200000e0000 */
[----:B------:R-:W2:Y:S01]  /*14e0*/  MUFU.RCP R18, R18 ;  /* 0x0000001200127308 */ /* 0x000ea20000001000 */
[----:B------:R-:W-:Y:S01]  /*14f0*/  FSETP.GT.AND P4, PT, |R5|, 8.50705917302346158658e+37, PT ;  /* 0x7e8000000500780b */ /* 0x000fe20003f84200 */
[----:B------:R-:W-:Y:S01]  /*1500*/  @!P5 FMUL R23, R23, 16777216 ;  /* 0x4b8000001717d820 */ /* 0x000fe20000400000 */
[----:B------:R-:W-:Y:S01]  /*1510*/  FSEL R32, R14, R11, P6 ;  /* 0x0000000b0e207208 */ /* 0x000fe20003000000 */
[----:B------:R-:W-:Y:S01]  /*1520*/  FFMA R24, R29, R6, R24 ;  /* 0x000000061d187223 */ /* 0x000fe20000000018 */
[----:B------:R-:W-:Y:S01]  /*1530*/  FSEL R22, R16, R5, P4 ;  /* 0x0000000510167208 */ /* 0x000fe20002000000 */
[----:B------:R-:W3:Y:S01]  /*1540*/  SHFL.BFLY PT, R14, R19, 0x8, 0x1f ;  /* 0x0d001f00130e7f89 */ /* 0x000ee200000e0000 */
[----:B------:R-:W-:Y:S01]  /*1550*/  FADD R6, R13, R13 ;  /* 0x0000000d0d067221 */ /* 0x000fe20000000000 */
[----:B------:R-:W4:Y:S01]  /*1560*/  MUFU.RCP R31, R31 ;  /* 0x0000001f001f7308 */ /* 0x000f220000001000 */
[----:B------:R-:W-:Y:S01]  /*1570*/  @!P0 FMUL R32, R32, 16777216 ;  /* 0x4b80000020208820 */ /* 0x000fe20000400000 */
[----:B------:R-:W-:Y:S01]  /*1580*/  FSETP.NEU.AND P0, PT, R12, RZ, PT ;  /* 0x000000ff0c00720b */ /* 0x000fe20003f0d000 */
[----:B------:R-:W-:Y:S01]  /*1590*/  @!P3 FMUL R22, R22, 16777216 ;  /* 0x4b8000001616b820 */ /* 0x000fe20000400000 */
[----:B------:R-:W5:Y:S01]  /*15a0*/  SHFL.BFLY PT, R29, R24, 0x8, 0x1f ;  /* 0x0d001f00181d7f89 */ /* 0x000f6200000e0000 */
[----:B------:R-:W-:Y:S01]  /*15b0*/  FSETP.GEU.AND P5, PT, |R6|, 1.175494350822287508e-38, PT ;  /* 0x008000000600780b */ /* 0x000fe20003fae200 */
[----:B0-----:R-:W-:Y:S01]  /*15c0*/  FADD R21, -R20, R21 ;  /* 0x0000001514157221 */ /* 0x001fe20000000100 */
[----:B------:R-:W-:Y:S01]  /*15d0*/  FSEL R27, R27, R12, P4 ;  /* 0x0000000c1b1b7208 */ /* 0x000fe20002000000 */
[----:B--2---:R-:W-:Y:S01]  /*15e0*/  FMUL R18, R18, R23 ;  /* 0x0000001712127220 */ /* 0x004fe20000400000 */
[----:B------:R-:W0:Y:S01]  /*15f0*/  MUFU.RCP R22, R22 ;  /* 0x0000001600167308 */ /* 0x000e220000001000 */
[C---:B------:R-:W-:Y:S01]  /*1600*/  FMUL R15, R6.reuse, 0.25 ;  /* 0x3e800000060f7820 */ /* 0x040fe20000400000 */
[----:B------:R-:W-:Y:S01]  /*1610*/  FSETP.GT.AND P6, PT, |R6|, 8.50705917302346158658e+37, PT ;  /* 0x7e8000000600780b */ /* 0x000fe20003fc4200 */
[----:B------:R-:W-:Y:S01]  /*1620*/  @!P3 FMUL R27, R27, 16777216 ;  /* 0x4b8000001b1bb820 */ /* 0x000fe20000400000 */
[----:B------:R-:W-:-:S02]  /*1630*/  FSEL R18, R18, RZ, P0 ;  /* 0x000000ff12127208 */ /* 0x000fc40000000000 */
[----:B------:R-:W-:Y:S01]  /*1640*/  FSETP.NEU.AND P0, PT, R13, RZ, PT ;  /* 0x000000ff0d00720b */ /* 0x000fe20003f0d000 */
[----:B----4-:R-:W-:Y:S01]  /*1650*/  FMUL R31, R31, R32 ;  /* 0x000000201f1f7220 */ /* 0x010fe20000400000 */
[----:B------:R-:W-:Y:S01]  /*1660*/  FSEL R33, R15, R6, P6 ;  /* 0x000000060f217208 */ /* 0x000fe20003000000 */
[C---:B------:R-:W-:Y:S01]  /*1670*/  FFMA R20, R21.reuse, R18, R20 ;  /* 0x0000001215147223 */ /* 0x040fe20000000014 */
[----:B------:R-:W-:Y:S01]  /*1680*/  FMUL R21, R21, R21 ;  /* 0x0000001515157220 */ /* 0x000fe20000400000 */
[----:B-1----:R-:W-:Y:S01]  /*1690*/  FADD R28, -R17, R28 ;  /* 0x0000001c111c7221 */ /* 0x002fe20000000100 */
[----:B------:R-:W-:Y:S01]  /*16a0*/  FSEL R31, R31, RZ, P0 ;  /* 0x000000ff1f1f7208 */ /* 0x000fe20000000000 */
[----:B---3--:R-:W-:Y:S01]  /*16b0*/  FADD R19, R19, R14 ;  /* 0x0000000e13137221 */ /* 0x008fe20000000000 */
[----:B------:R-:W1:Y:S01]  /*16c0*/  SHFL.BFLY PT, R23, R20, 0x4, 0x1f ;  /* 0x0c801f0014177f89 */ /* 0x000e6200000e0000 */
[----:B------:R-:W-:Y:S01]  /*16d0*/  FMUL R21, R10, R21 ;  /* 0x000000150a157220 */ /* 0x000fe20000400000 */
[----:B0-----:R-:W-:Y:S01]  /*16e0*/  FMUL R22, R22, R27 ;  /* 0x0000001b16167220 */ /* 0x001fe20000400000 */
[C---:B------:R-:W-:Y:S01]  /*16f0*/  FFMA R27, R28.reuse, R31, R17 ;  /* 0x0000001f1c1b7223 */ /* 0x040fe20000000011 */
[----:B------:R-:W-:Y:S01]  /*1700*/  @!P5 FMUL R33, R33, 16777216 ;  /* 0x4b8000002121d820 */ /* 0x000fe20000400000 */
[----:B------:R-:W-:Y:S01]  /*1710*/  FMUL R28, R28, R28 ;  /* 0x0000001c1c1c7220 */ /* 0x000fe20000400000 */
[----:B------:R-:W-:Y:S01]  /*1720*/  FFMA R19, R18, R21, R19 ;  /* 0x0000001512137223 */ /* 0x000fe20000000013 */
[----:B------:R-:W-:Y:S01]  /*1730*/  FSEL R32, R30, R13, P6 ;  /* 0x0000000d1e207208 */ /* 0x000fe20003000000 */
[----:B-----5:R-:W-:Y:S01]  /*1740*/  FADD R24, R24, R29 ;  /* 0x0000001d18187221 */ /* 0x020fe20000000000 */
[----:B------:R-:W-:Y:S01]  /*1750*/  FMUL R28, R11, R28 ;  /* 0x0000001c0b1c7220 */ /* 0x000fe20000400000 */
[----:B------:R-:W0:Y:S01]  /*1760*/  SHFL.BFLY PT, R30, R27, 0x4, 0x1f ;  /* 0x0c801f001b1e7f89 */ /* 0x000e2200000e0000 */
[----:B------:R-:W2:Y:S01]  /*1770*/  MUFU.RCP R33, R33 ;  /* 0x0000002100217308 */ /* 0x000ea20000001000 */
[----:B------:R-:W-:Y:S01]  /*1780*/  @!P5 FMUL R32, R32, 16777216 ;  /* 0x4b8000002020d820 */ /* 0x000fe20000400000 */
[----:B------:R-:W-:Y:S01]  /*1790*/  FFMA R28, R31, R28, R24 ;  /* 0x0000001c1f1c7223 */ /* 0x000fe20000000018 */
[----:B------:R-:W3:Y:S01]  /*17a0*/  SHFL.BFLY PT, R18, R19, 0x4, 0x1f ;  /* 0x0c801f0013127f89 */ /* 0x000ee200000e0000 */
[C---:B------:R-:W-:Y:S01]  /*17b0*/  FSETP.NEU.AND P5, PT, R5.reuse, RZ, PT ;  /* 0x000000ff0500720b */ /* 0x040fe20003fad000 */
[----:B------:R-:W-:Y:S01]  /*17c0*/  FADD R10, R5, R5 ;  /* 0x00000005050a7221 */ /* 0x000fe20000000000 */
[----:B------:R-:W-:Y:S01]  /*17d0*/  FADD R11, R6, R6 ;  /* 0x00000006060b7221 */ /* 0x000fe20000000000 */
[----:B------:R-:W4:Y:S01]  /*17e0*/  SHFL.BFLY PT, R29, R28, 0x4, 0x1f ;  /* 0x0c801f001c1d7f89 */ /* 0x000f2200000e0000 */
[----:B------:R-:W-:Y:S01]  /*17f0*/  FSEL R22, R22, RZ, P5 ;  /* 0x000000ff16167208 */ /* 0x000fe20002800000 */
[C---:B------:R-:W-:Y:S01]  /*1800*/  FMUL R17, R10.reuse, 0.25 ;  /* 0x3e8000000a117820 */ /* 0x040fe20000400000 */
[C---:B------:R-:W-:Y:S01]  /*1810*/  FSETP.GEU.AND P0, PT, |R10|.reuse, 1.175494350822287508e-38, PT ;  /* 0x008000000a00780b */ /* 0x040fe20003f0e200 */
[C---:B------:R-:W-:Y:S01]  /*1820*/  FMUL R14, R11.reuse, 0.25 ;  /* 0x3e8000000b0e7820 */ /* 0x040fe20000400000 */
[----:B------:R-:W-:Y:S01]  /*1830*/  FSETP.GT.AND P3, PT, |R10|, 8.50705917302346158658e+37, PT ;  /* 0x7e8000000a00780b */ /* 0x000fe20003f64200 */
[----:B-1----:R-:W-:Y:S01]  /*1840*/  FADD R23, -R20, R23 ;  /* 0x0000001714177221 */ /* 0x002fe20000000100 */
[----:B------:R-:W-:Y:S01]  /*1850*/  FSETP.GEU.AND P5, PT, |R11|, 1.175494350822287508e-38, PT ;  /* 0x008000000b00780b */ /* 0x000fe20003fae200 */
[----:B--2---:R-:W-:-:S02]  /*1860*/  FMUL R33, R33, R32 ;  /* 0x0000002021217220 */ /* 0x004fc40000400000 */
[C---:B------:R-:W-:Y:S01]  /*1870*/  FFMA R20, R23.reuse, R22, R20 ;  /* 0x0000001617147223 */ /* 0x040fe20000000014 */
[----:B------:R-:W-:Y:S01]  /*1880*/  FSETP.NEU.AND P4, PT, R6, RZ, PT ;  /* 0x000000ff0600720b */ /* 0x000fe20003f8d000 */
[----:B------:R-:W-:Y:S01]  /*1890*/  FMUL R23, R23, R23 ;  /* 0x0000001717177220 */ /* 0x000fe20000400000 */
[----:B------:R-:W-:Y:S02]  /*18a0*/  FSEL R24, R17, R10, P3 ;  /* 0x0000000a11187208 */ /* 0x000fe40001800000 */
[----:B------:R-:W1:Y:S01]  /*18b0*/  SHFL.BFLY PT, R21, R20, 0x2, 0x1f ;  /* 0x0c401f0014157f89 */ /* 0x000e6200000e0000 */
[----:B------:R-:W-:Y:S01]  /*18c0*/  FSETP.GT.AND P6, PT, |R11|, 8.50705917302346158658e+37, PT ;  /* 0x7e8000000b00780b */ /* 0x000fe20003fc4200 */
[----:B------:R-:W-:Y:S01]  /*18d0*/  FMUL R23, R12, R23 ;  /* 0x000000170c177220 */ /* 0x000fe20000400000 */
[----:B------:R-:W-:Y:S01]  /*18e0*/  FSEL R33, R33, RZ, P4 ;  /* 0x000000ff21217208 */ /* 0x000fe20002000000 */
[----:B------:R-:W-:Y:S01]  /*18f0*/  @!P0 FMUL R24, R24, 16777216 ;  /* 0x4b80000018188820 */ /* 0x000fe20000400000 */
[----:B0-----:R-:W-:Y:S01]  /*1900*/  FADD R30, -R27, R30 ;  /* 0x0000001e1b1e7221 */ /* 0x001fe20000000100 */
[----:B------:R-:W-:Y:S01]  /*1910*/  FSEL R12, R14, R11, P6 ;  /* 0x0000000b0e0c7208 */ /* 0x000fe20003000000 */
[----:B---3--:R-:W-:Y:S01]  /*1920*/  FADD R19, R19, R18 ;  /* 0x0000001213137221 */ /* 0x008fe20000000000 */
[----:B------:R-:W-:Y:S01]  /*1930*/  LOP3.LUT P4, RZ, R2, 0x1f, RZ, 0xc0, !PT ;  /* 0x0000001f02ff7812 */ /* 0x000fe2000788c0ff */
[C---:B------:R-:W-:Y:S01]  /*1940*/  FFMA R31, R30.reuse, R33, R27 ;  /* 0x000000211e1f7223 */ /* 0x040fe2000000001b */
[----:B------:R-:W-:Y:S01]  /*1950*/  FMUL R30, R30, R30 ;  /* 0x0000001e1e1e7220 */ /* 0x000fe20000400000 */
[----:B------:R-:W-:Y:S01]  /*1960*/  @!P5 FMUL R12, R12, 16777216 ;  /* 0x4b8000000c0cd820 */ /* 0x000fe20000400000 */
[----:B------:R-:W0:Y:S01]  /*1970*/  MUFU.RCP R24, R24 ;  /* 0x0000001800187308 */ /* 0x000e220000001000 */
[----:B------:R-:W-:Y:S01]  /*1980*/  FFMA R19, R22, R23, R19 ;  /* 0x0000001716137223 */ /* 0x000fe20000000013 */
[----:B------:R-:W-:Y:S01]  /*1990*/  FMUL R30, R13, R30 ;  /* 0x0000001e0d1e7220 */ /* 0x000fe20000400000 */
[----:B----4-:R-:W-:Y:S01]  /*19a0*/  FADD R28, R28, R29 ;  /* 0x0000001d1c1c7221 */ /* 0x010fe20000000000 */
[----:B------:R-:W2:Y:S01]  /*19b0*/  SHFL.BFLY PT, R22, R31, 0x2, 0x1f ;  /* 0x0c401f001f167f89 */ /* 0x000ea200000e0000 */
[----:B------:R-:W-:Y:S01]  /*19c0*/  FSEL R27, R16, R5, P3 ;  /* 0x00000005101b7208 */ /* 0x000fe20001800000 */
[----:B------:R-:W-:Y:S01]  /*19d0*/  FADD R29, R10, R10 ;  /* 0x0000000a0a1d7221 */ /* 0x000fe20000000000 */
[----:B------:R-:W-:Y:S01]  /*19e0*/  FFMA R28, R33, R30, R28 ;  /* 0x0000001e211c7223 */ /* 0x000fe2000000001c */
[----:B------:R-:W3:Y:S01]  /*19f0*/  MUFU.RCP R12, R12 ;  /* 0x0000000c000c7308 */ /* 0x000ee20000001000 */
[----:B------:R-:W4:Y:S01]  /*1a00*/  SHFL.BFLY PT, R16, R19, 0x2, 0x1f ;  /* 0x0c401f0013107f89 */ /* 0x000f2200000e0000 */
[----:B------:R-:W-:Y:S01]  /*1a10*/  FSEL R13, R15, R6, P6 ;  /* 0x000000060f0d7208 */ /* 0x000fe20003000000 */
[----:B------:R-:W-:Y:S01]  /*1a20*/  @!P0 FMUL R27, R27, 16777216 ;  /* 0x4b8000001b1b8820 */ /* 0x000fe20000400000 */
[----:B-1----:R-:W-:Y:S01]  /*1a30*/  FADD R21, -R20, R21 ;  /* 0x0000001514157221 */ /* 0x002fe20000000100 */
[----:B------:R-:W1:Y:S01]  /*1a40*/  SHFL.BFLY PT, R15, R28, 0x2, 0x1f ;  /* 0x0c401f001c0f7f89 */ /* 0x000e6200000e0000 */
[----:B------:R-:W-:Y:S01]  /*1a50*/  FSETP.NEU.AND P0, PT, R10, RZ, PT ;  /* 0x000000ff0a00720b */ /* 0x000fe20003f0d000 */
[----:B------:R-:W-:Y:S01]  /*1a60*/  @!P5 FMUL R13, R13, 16777216 ;  /* 0x4b8000000d0dd820 */ /* 0x000fe20000400000 */
[----:B0-----:R-:W-:Y:S01]  /*1a70*/  FMUL R24, R24, R27 ;  /* 0x0000001b18187220 */ /* 0x001fe20000400000 */
[----:B------:R-:W-:Y:S01]  /*1a80*/  FMUL R18, R21, R21 ;  /* 0x0000001515127220 */ /* 0x000fe20000400000 */
[----:B------:R-:W-:-:S02]  /*1a90*/  FSETP.GT.AND P5, PT, |R29|, 8.50705917302346158658e+37, PT ;  /* 0x7e8000001d00780b */ /* 0x000fc40003fa4200 */
[----:B------:R-:W-:Y:S01]  /*1aa0*/  FSETP.GEU.AND P3, PT, |R29|, 1.175494350822287508e-38, PT ;  /* 0x008000001d00780b */ /* 0x000fe20003f6e200 */
[----:B------:R-:W-:Y:S01]  /*1ab0*/  FMUL R18, R5, R18 ;  /* 0x0000001205127220 */ /* 0x000fe20000400000 */
[----:B------:R-:W-:Y:S01]  /*1ac0*/  FSEL R24, R24, RZ, P0 ;  /* 0x000000ff18187208 */ /* 0x000fe20000000000 */
[C---:B------:R-:W-:Y:S01]  /*1ad0*/  FADD R5, R11.reuse, R11 ;  /* 0x0000000b0b057221 */ /* 0x040fe20000000000 */
[----:B---3--:R-:W-:Y:S01]  /*1ae0*/  FMUL R23, R12, R13 ;  /* 0x0000000d0c177220 */ /* 0x008fe20000400000 */
[----:B------:R-:W-:Y:S01]  /*1af0*/  FSETP.NEU.AND P0, PT, R11, RZ, PT ;  /* 0x000000ff0b00720b */ /* 0x000fe20003f0d000 */
[----:B------:R-:W-:Y:S01]  /*1b00*/  FMUL R13, R29, 0.25 ;  /* 0x3e8000001d0d7820 */ /* 0x000fe20000400000 */
[----:B------:R-:W-:Y:S01]  /*1b10*/  FFMA R12, R21, R24, R20 ;  /* 0x00000018150c7223 */ /* 0x000fe20000000014 */
[----:B--2---:R-:W-:Y:S01]  /*1b20*/  FADD R22, -R31, R22 ;  /* 0x000000161f167221 */ /* 0x004fe20000000100 */
[----:B------:R-:W-:Y:S01]  /*1b30*/  FSEL R23, R23, RZ, P0 ;  /* 0x000000ff17177208 */ /* 0x000fe20000000000 */
[C---:B------:R-:W-:Y:S01]  /*1b40*/  FMUL R20, R5.reuse, 0.25 ;  /* 0x3e80000005147820 */ /* 0x040fe20000400000 */
[----:B------:R-:W-:Y:S01]  /*1b50*/  FSETP.GEU.AND P0, PT, |R5|, 1.175494350822287508e-38, PT ;  /* 0x008000000500780b */ /* 0x000fe20003f0e200 */
[C---:B------:R-:W-:Y:S01]  /*1b60*/  FMUL R21, R22.reuse, R22 ;  /* 0x0000001616157220 */ /* 0x040fe20000400000 */
[----:B----4-:R-:W-:Y:S01]  /*1b70*/  FADD R19, R19, R16 ;  /* 0x0000001013137221 */ /* 0x010fe20000000000 */
[----:B------:R-:W-:Y:S01]  /*1b80*/  FSEL R16, R13, R29, P5 ;  /* 0x0000001d0d107208 */ /* 0x000fe20002800000 */
[----:B------:R-:W-:Y:S01]  /*1b90*/  FFMA R31, R22, R23, R31 ;  /* 0x00000017161f7223 */ /* 0x000fe2000000001f */
[----:B------:R-:W-:Y:S01]  /*1ba0*/  FSETP.GT.AND P6, PT, |R5|, 8.50705917302346158658e+37, PT ;  /* 0x7e8000000500780b */ /* 0x000fe20003fc4200 */
[----:B------:R-:W0:Y:S01]  /*1bb0*/  SHFL.BFLY PT, R13, R12, 0x1, 0x1f ;  /* 0x0c201f000c0d7f89 */ /* 0x000e2200000e0000 */
[----:B------:R-:W-:Y:S01]  /*1bc0*/  FMUL R21, R6, R21 ;  /* 0x0000001506157220 */ /* 0x000fe20000400000 */
[----:B-1----:R-:W-:Y:S01]  /*1bd0*/  FADD R28, R28, R15 ;  /* 0x0000000f1c1c7221 */ /* 0x002fe20000000000 */
[----:B------:R-:W-:Y:S01]  /*1be0*/  FSEL R27, R20, R5, P6 ;  /* 0x00000005141b7208 */ /* 0x000fe20003000000 */
[----:B------:R-:W-:Y:S01]  /*1bf0*/  FFMA R18, R24, R18, R19 ;  /* 0x0000001218127223 */ /* 0x000fe20000000013 */
[----:B------:R-:W1:Y:S01]  /*1c00*/  SHFL.BFLY PT, R20, R31, 0x1, 0x1f ;  /* 0x0c201f001f147f89 */ /* 0x000e6200000e0000 */
[----:B------:R-:W-:Y:S01]  /*1c10*/  FFMA R21, R23, R21, R28 ;  /* 0x0000001517157223 */ /* 0x000fe2000000001c */
[----:B------:R-:W-:Y:S01]  /*1c20*/  @!P3 FMUL R16, R16, 16777216 ;  /* 0x4b8000001010b820 */ /* 0x000fe20000400000 */
[----:B------:R-:W-:Y:S01]  /*1c30*/  @!P0 FMUL R27, R27, 16777216 ;  /* 0x4b8000001b1b8820 */ /* 0x000fe20000400000 */
[----:B------:R-:W2:Y:S01]  /*1c40*/  SHFL.BFLY PT, R15, R18, 0x1, 0x1f ;  /* 0x0c201f00120f7f89 */ /* 0x000ea200000e0000 */
[----:B------:R-:W-:-:S02]  /*1c50*/  FSEL R14, R14, R11, P6 ;  /* 0x0000000b0e0e7208 */ /* 0x000fc40003000000 */
[----:B------:R-:W-:Y:S01]  /*1c60*/  FSEL R17, R17, R10, P5 ;  /* 0x0000000a11117208 */ /* 0x000fe20002800000 */
[----:B------:R-:W3:Y:S01]  /*1c70*/  SHFL.BFLY PT, R22, R21, 0x1, 0x1f ;  /* 0x0c201f0015167f89 */ /* 0x000ee200000e0000 */
[----:B------:R-:W4:Y:S01]  /*1c80*/  MUFU.RCP R27, R27 ;  /* 0x0000001b001b7308 */ /* 0x000f220000001000 */
[----:B------:R-:W-:Y:S01]  /*1c90*/  @!P0 FMUL R14, R14, 16777216 ;  /* 0x4b8000000e0e8820 */ /* 0x000fe20000400000 */
[----:B------:R-:W-:Y:S01]  /*1ca0*/  FSETP.NEU.AND P0, PT, R5, RZ, PT ;  /* 0x000000ff0500720b */ /* 0x000fe20003f0d000 */
[----:B------:R-:W-:Y:S01]  /*1cb0*/  @!P3 FMUL R17, R17, 16777216 ;  /* 0x4b8000001111b820 */ /* 0x000fe20000400000 */
[----:B------:R-:W-:Y:S02]  /*1cc0*/  FSETP.NEU.AND P5, PT, R29, RZ, PT ;  /* 0x000000ff1d00720b */ /* 0x000fe40003fad000 */
[----:B------:R-:W-:Y:S02]  /*1cd0*/  SHF.R.U32.HI R6, RZ, 0x3, R2 ;  /* 0x00000003ff067819 */ /* 0x000fe40000011602 */
[----:B------:R-:W5:Y:S01]  /*1ce0*/  MUFU.RCP R16, R16 ;  /* 0x0000001000107308 */ /* 0x000f620000001000 */
[----:B------:R-:W-:Y:S01]  /*1cf0*/  ISETP.GE.AND P3, PT, R2, 0x10, PT ;  /* 0x000000100200780c */ /* 0x000fe20003f66270 */
[----:B0-----:R-:W-:Y:S01]  /*1d00*/  FADD R13, -R12, R13 ;  /* 0x0000000d0c0d7221 */ /* 0x001fe20000000100 */
[----:B------:R-:W-:-:S03]  /*1d10*/  LOP3.LUT R6, R6, 0x1c, RZ, 0xc0, !PT ;  /* 0x0000001c06067812 */ /* 0x000fc600078ec0ff */
[----:B------:R-:W-:Y:S01]  /*1d20*/  FMUL R19, R13, R13 ;  /* 0x0000000d0d137220 */ /* 0x000fe20000400000 */
[----:B-1----:R-:W-:Y:S01]  /*1d30*/  FADD R20, -R31, R20 ;  /* 0x000000141f147221 */ /* 0x002fe20000000100 */
[----:B----4-:R-:W-:Y:S01]  /*1d40*/  FMUL R27, R27, R14 ;  /* 0x0000000e1b1b7220 */ /* 0x010fe20000400000 */
[----:B------:R-:W-:Y:S01]  /*1d50*/  @!P4 STS [R6+0x80], R29 ;  /* 0x0000801d0600c388 */ /* 0x000fe20000000800 */
[----:B------:R-:W-:Y:S01]  /*1d60*/  FMUL R19, R10, R19 ;  /* 0x000000130a137220 */ /* 0x000fe20000400000 */
[----:B------:R-:W-:Y:S01]  /*1d70*/  FMUL R10, R20, R20 ;  /* 0x00000014140a7220 */ /* 0x000fe20000400000 */
[----:B--2---:R-:W-:Y:S01]  /*1d80*/  FADD R15, R18, R15 ;  /* 0x0000000f120f7221 */ /* 0x004fe20000000000 */
[----:B------:R-:W-:Y:S01]  /*1d90*/  FSEL R27, R27, RZ, P0 ;  /* 0x000000ff1b1b7208 */ /* 0x000fe20000000000 */
[----:B------:R-:W-:Y:S01]  /*1da0*/  @!P4 STS [R6+0xa0], R5 ;  /* 0x0000a0050600c388 */ /* 0x000fe20000000800 */
[----:B------:R-:W-:Y:S01]  /*1db0*/  FMUL R10, R11, R10 ;  /* 0x0000000a0b0a7220 */ /* 0x000fe20000400000 */
[----:B-----5:R-:W-:Y:S01]  /*1dc0*/  FMUL R16, R16, R17 ;  /* 0x0000001110107220 */ /* 0x020fe20000400000 */
[----:B---3--:R-:W-:Y:S01]  /*1dd0*/  FADD R22, R21, R22 ;  /* 0x0000001615167221 */ /* 0x008fe20000000000 */
[----:B------:R-:W-:-:S03]  /*1de0*/  FFMA R31, R20, R27, R31 ;  /* 0x0000001b141f7223 */ /* 0x000fc6000000001f */
[----:B------:R-:W-:Y:S01]  /*1df0*/  FSEL R16, R16, RZ, P5 ;  /* 0x000000ff10107208 */ /* 0x000fe20002800000 */
[----:B------:R-:W-:Y:S01]  /*1e00*/  FFMA R27, R27, R10, R22 ;  /* 0x0000000a1b1b7223 */ /* 0x000fe20000000016 */
[----:B------:R-:W-:Y:S03]  /*1e10*/  @!P4 STS [R6+0x20], R31 ;  /* 0x0000201f0600c388 */ /* 0x000fe60000000800 */
[----:B------:R-:W-:Y:S01]  /*1e20*/  FFMA R13, R13, R16, R12 ;  /* 0x000000100d0d7223 */ /* 0x000fe2000000000c */
[----:B------:R-:W-:Y:S01]  /*1e30*/  FFMA R15, R16, R19, R15 ;  /* 0x00000013100f7223 */ /* 0x000fe2000000000f */
[----:B------:R-:W-:Y:S04]  /*1e40*/  @!P4 STS [R6+0x60], R27 ;  /* 0x0000601b0600c388 */ /* 0x000fe80000000800 */
[----:B------:R-:W-:Y:S04]  /*1e50*/  @!P4 STS [R6], R13 ;  /* 0x0000000d0600c388 */ /* 0x000fe80000000800 */
[----:B------:R-:W-:Y:S04]  /*1e60*/  @!P4 STS [R6+0x40], R15 ;  /* 0x0000400f0600c388 */ /* 0x000fe80000000800 */
[----:B------:R-:W-:Y:S06]  /*1e70*/  BAR.SYNC.DEFER_BLOCKING 0x0 ;  /* 0x0000000000007b1d */ /* 0x000fec0000010000 */
[----:B------:R-:W0:Y:S04]  /*1e80*/  @!P3 LDS R3, [R2.X4+0x80] ;  /* 0x000080000203b984 */ /* 0x000e280000004800 */
[----:B------:R-:W1:Y:S04]  /*1e90*/  @!P3 LDS R8, [R2.X4] ;  /* 0x000000000208b984 */ /* 0x000e680000004800 */
[----:B------:R-:W-:Y:S04]  /*1ea0*/  @!P3 LDS R9, [R2.X4+0x40] ;  /* 0x000040000209b984 */ /* 0x000fe80000004800 */
[----:B0-----:R-:W0:Y:S04]  /*1eb0*/  SHFL.BFLY PT, R12, R3, 0x4, 0x1f ;  /* 0x0c801f00030c7f89 */ /* 0x001e2800000e0000 */
[----:B-1----:R-:W1:Y:S01]  /*1ec0*/  SHFL.BFLY PT, R5, R8, 0x4, 0x1f ;  /* 0x0c801f0008057f89 */ /* 0x002e6200000e0000 */
[----:B0-----:R-:W-:-:S04]  /*1ed0*/  FADD R11, R3, R12 ;  /* 0x0000000c030b7221 */ /* 0x001fc80000000000 */
[C---:B------:R-:W-:Y:S01]  /*1ee0*/  FMUL R10, R11.reuse, 0.25 ;  /* 0x3e8000000b0a7820 */ /* 0x040fe20000400000 */
[C---:B------:R-:W-:Y:S01]  /*1ef0*/  FSETP.GEU.AND P5, PT, |R11|.reuse, 1.175494350822287508e-38, PT ;  /* 0x008000000b00780b */ /* 0x040fe20003fae200 */
[----:B------:R-:W0:Y:S01]  /*1f00*/  SHFL.BFLY PT, R16, R11, 0x2, 0x1f ;  /* 0x0c401f000b107f89 */ /* 0x000e2200000e0000 */
[----:B------:R-:W-:Y:S01]  /*1f10*/  FSETP.GT.AND P0, PT, |R11|, 8.50705917302346158658e+37, PT ;  /* 0x7e8000000b00780b */ /* 0x000fe20003f04200 */
[----:B-1----:R-:W-:-:S03]  /*1f20*/  FADD R5, -R8, R5 ;  /* 0x0000000508057221 */ /* 0x002fc60000000100 */
[----:B------:R-:W-:Y:S02]  /*1f30*/  FSEL R13, R10, R11, P0 ;  /* 0x0000000b0a0d7208 */ /* 0x000fe40000000000 */
[----:B------:R-:W1:Y:S05]  /*1f40*/  SHFL.BFLY PT, R10, R9, 0x4, 0x1f ;  /* 0x0c801f00090a7f89 */ /* 0x000e6a00000e0000 */
[----:B------:R-:W-:Y:S02]  /*1f50*/  @!P5 FMUL R13, R13, 16777216 ;  /* 0x4b8000000d0dd820 */ /* 0x000fe40000400000 */
[----:B------:R-:W-:-:S04]  /*1f60*/  @P0 FMUL R12, R12, 0.25 ;  /* 0x3e8000000c0c0820 */ /* 0x000fc80000400000 */
[----:B------:R-:W2:Y:S01]  /*1f70*/  MUFU.RCP R13, R13 ;  /* 0x0000000d000d7308 */ /* 0x000ea20000001000 */
[----:B------:R-:W-:Y:S01]  /*1f80*/  @!P5 FMUL R12, R12, 16777216 ;  /* 0x4b8000000c0cd820 */ /* 0x000fe20000400000 */
[C---:B------:R-:W-:Y:S01]  /*1f90*/  FSETP.NEU.AND P5, PT, R11.reuse, RZ, PT ;  /* 0x000000ff0b00720b */ /* 0x040fe20003fad000 */
[----:B0-----:R-:W-:-:S04]  /*1fa0*/  FADD R15, R11, R16 ;  /* 0x000000100b0f7221 */ /* 0x001fc80000000000 */
[C---:B------:R-:W-:Y:S01]  /*1fb0*/  FMUL R14, R15.reuse, 0.25 ;  /* 0x3e8000000f0e7820 */ /* 0x040fe20000400000 */
[C---:B------:R-:W-:Y:S01]  /*1fc0*/  FSETP.GEU.AND P6, PT, |R15|.reuse, 1.175494350822287508e-38, PT ;  /* 0x008000000f00780b */ /* 0x040fe20003fce200 */
[----:B------:R-:W0:Y:S01]  /*1fd0*/  SHFL.BFLY PT, R18, R15, 0x1, 0x1f ;  /* 0x0c201f000f127f89 */ /* 0x000e2200000e0000 */
[----:B------:R-:W-:Y:S01]  /*1fe0*/  FSETP.GT.AND P0, PT, |R15|, 8.50705917302346158658e+37, PT ;  /* 0x7e8000000f00780b */ /* 0x000fe20003f04200 */
[----:B-1----:R-:W-:Y:S01]  /*1ff0*/  FADD R9, R9, R10 ;  /* 0x0000000a09097221 */ /* 0x002fe20000000000 */
[----:B--2---:R-:W-:Y:S02]  /*2000*/  FMUL R12, R13, R12 ;  /* 0x0000000c0d0c7220 */ /* 0x004fe40000400000 */
[----:B------:R-:W-:Y:S01]  /*2010*/  FSEL R13, R14, R15, P0 ;  /* 0x0000000f0e0d7208 */ /* 0x000fe20000000000 */
[----:B------:R-:W-:Y:S02]  /*2020*/  FMUL R14, R5, R5 ;  /* 0x00000005050e7220 */ /* 0x000fe40000400000 */
[----:B------:R-:W-:-:S02]  /*2030*/  FSEL R12, R12, RZ, P5 ;  /* 0x000000ff0c0c7208 */ /* 0x000fc40002800000 */
[----:B------:R-:W-:Y:S02]  /*2040*/  FMUL R14, R3, R14 ;  /* 0x0000000e030e7220 */ /* 0x000fe40000400000 */
[----:B------:R-:W-:Y:S01]  /*2050*/  @!P6 FMUL R13, R13, 16777216 ;  /* 0x4b8000000d0de820 */ /* 0x000fe20000400000 */
[----:B------:R-:W-:Y:S01]  /*2060*/  FFMA R8, R5, R12, R8 ;  /* 0x0000000c05087223 */ /* 0x000fe20000000008 */
[----:B------:R-:W-:Y:S01]  /*2070*/  FFMA R9, R12, R14, R9 ;  /* 0x0000000e0c097223 */ /* 0x000fe20000000009 */
[----:B------:R-:W-:Y:S01]  /*2080*/  @P0 FMUL R16, R16, 0.25 ;  /* 0x3e80000010100820 */ /* 0x000fe20000400000 */
[----:B------:R-:W-:Y:S02]  /*2090*/  FSETP.NEU.AND P0, PT, R15, RZ, PT ;  /* 0x000000ff0f00720b */ /* 0x000fe40003f0d000 */
[----:B------:R-:W1:Y:S01]  /*20a0*/  MUFU.RCP R13, R13 ;  /* 0x0000000d000d7308 */ /* 0x000e620000001000 */
[----:B------:R-:W2:Y:S01]  /*20b0*/  SHFL.BFLY PT, R3, R8, 0x2, 0x1f ;  /* 0x0c401f0008037f89 */ /* 0x000ea200000e0000 */
[----:B------:R-:W-:-:S03]  /*20c0*/  @!P6 FMUL R16, R16, 16777216 ;  /* 0x4b8000001010e820 */ /* 0x000fc60000400000 */
[----:B------:R-:W3:Y:S01]  /*20d0*/  SHFL.BFLY PT, R10, R9, 0x2, 0x1f ;  /* 0x0c401f00090a7f89 */ /* 0x000ee200000e0000 */
[----:B0-----:R-:W-:-:S04]  /*20e0*/  FADD R17, R15, R18 ;  /* 0x000000120f117221 */ /* 0x001fc80000000000 */
[C---:B------:R-:W-:Y:S01]  /*20f0*/  FMUL R14, R17.reuse, 0.25 ;  /* 0x3e800000110e7820 */ /* 0x040fe20000400000 */
[----:B------:R-:W-:Y:S01]  /*2100*/  FSETP.GEU.AND P5, PT, |R17|, 1.175494350822287508e-38, PT ;  /* 0x008000001100780b */ /* 0x000fe20003fae200 */
[----:B-1----:R-:W-:-:S05]  /*2110*/  FMUL R16, R13, R16 ;  /* 0x000000100d107220 */ /* 0x002fca0000400000 */
[----:B------:R-:W-:Y:S02]  /*2120*/  FSEL R16, R16, RZ, P0 ;  /* 0x000000ff10107208 */ /* 0x000fe40000000000 */
[----:B------:R-:W-:Y:S01]  /*2130*/  FSETP.GT.AND P0, PT, |R17|, 8.50705917302346158658e+37, PT ;  /* 0x7e8000001100780b */ /* 0x000fe20003f04200 */
[----:B--2---:R-:W-:-:S03]  /*2140*/  FADD R3, -R8, R3 ;  /* 0x0000000308037221 */ /* 0x004fc60000000100 */
[----:B------:R-:W-:Y:S01]  /*2150*/  FSEL R14, R14, R17, P0 ;  /* 0x000000110e0e7208 */ /* 0x000fe20000000000 */
[C---:B------:R-:W-:Y:S01]  /*2160*/  FFMA R8, R3.reuse, R16, R8 ;  /* 0x0000001003087223 */ /* 0x040fe20000000008 */
[----:B------:R-:W-:Y:S01]  /*2170*/  FMUL R12, R3, R3 ;  /* 0x00000003030c7220 */ /* 0x000fe20000400000 */
[----:B---3--:R-:W-:Y:S02]  /*2180*/  FADD R9, R9, R10 ;  /* 0x0000000a09097221 */ /* 0x008fe40000000000 */
[----:B------:R-:W-:Y:S01]  /*2190*/  @!P5 FMUL R14, R14, 16777216 ;  /* 0x4b8000000e0ed820 */ /* 0x000fe20000400000 */
[----:B------:R-:W-:Y:S01]  /*21a0*/  FMUL R12, R11, R12 ;  /* 0x0000000c0b0c7220 */ /* 0x000fe20000400000 */
[----:B------:R-:W0:Y:S02]  /*21b0*/  SHFL.BFLY PT, R3, R8, 0x1, 0x1f ;  /* 0x0c201f0008037f89 */ /* 0x000e2400000e0000 */
[----:B------:R-:W1:Y:S01]  /*21c0*/  MUFU.RCP R11, R14 ;  /* 0x0000000e000b7308 */ /* 0x000e620000001000 */
[----:B------:R-:W-:Y:S01]  /*21d0*/  @P0 FMUL R18, R18, 0.25 ;  /* 0x3e80000012120820 */ /* 0x000fe20000400000 */
[----:B------:R-:W-:Y:S01]  /*21e0*/  FFMA R9, R16, R12, R9 ;  /* 0x0000000c10097223 */ /* 0x000fe20000000009 */
[----:B------:R-:W-:-:S02]  /*21f0*/  LOP3.LUT P0, RZ, R2, 0x7, RZ, 0xc0, !PT ;  /* 0x0000000702ff7812 */ /* 0x000fc4000780c0ff */
[----:B------:R-:W-:Y:S01]  /*2200*/  @!P5 FMUL R18, R18, 16777216 ;  /* 0x4b8000001212d820 */ /* 0x000fe20000400000 */
[----:B------:R-:W-:Y:S01]  /*2210*/  FSETP.NEU.AND P5, PT, R17, RZ, PT ;  /* 0x000000ff1100720b */ /* 0x000fe20003fad000 */
[----:B------:R-:W2:Y:S01]  /*2220*/  SHFL.BFLY PT, R10, R9, 0x1, 0x1f ;  /* 0x0c201f00090a7f89 */ /* 0x000ea200000e0000 */
[----:B------:R-:W-:Y:S01]  /*2230*/  ISETP.LT.AND P0, PT, R2, 0x10, !P0 ;  /* 0x000000100200780c */ /* 0x000fe20004701270 */
[----:B-1----:R-:W-:-:S05]  /*2240*/  FMUL R11, R11, R18 ;  /* 0x000000120b0b7220 */ /* 0x002fca0000400000 */
[----:B------:R-:W-:-:S07]  /*2250*/  FSEL R11, R11, RZ, P5 ;  /* 0x000000ff0b0b7208 */ /* 0x000fce0002800000 */
[----:B------:R-:W-:Y:S01]  /*2260*/  @P0 STS [R2.X4+0x80], R17 ;  /* 0x0000801102000388 */ /* 0x000fe20000004800 */
[----:B0-----:R-:W-:Y:S01]  /*2270*/  FADD R5, -R8, R3 ;  /* 0x0000000308057221 */ /* 0x001fe20000000100 */
[----:B------:R-:W-:-:S03]  /*2280*/  IMAD.MOV.U32 R3, RZ, RZ, 0x2 ;  /* 0x00000002ff037424 */ /* 0x000fc600078e00ff */
[C---:B------:R-:W-:Y:S01]  /*2290*/  FMUL R12, R5.reuse, R5 ;  /* 0x00000005050c7220 */ /* 0x040fe20000400000 */
[----:B------:R-:W-:Y:S01]  /*22a0*/  FFMA R5, R5, R11, R8 ;  /* 0x0000000b05057223 */ /* 0x000fe20000000008 */
[----:B--2---:R-:W-:Y:S02]  /*22b0*/  FADD R10, R9, R10 ;  /* 0x0000000a090a7221 */ /* 0x004fe40000000000 */
[----:B------:R-:W-:Y:S02]  /*22c0*/  FMUL R12, R15, R12 ;  /* 0x0000000c0f0c7220 */ /* 0x000fe40000400000 */
[----:B------:R0:W-:Y:S01]  /*22d0*/  @P0 STS [R2.X4], R5 ;  /* 0x0000000502000388 */ /* 0x0001e20000004800 */
[----:B------:R-:W-:Y:S01]  /*22e0*/  IMAD.WIDE R8, R26, R3, c[0x0][0x1a0] ;  /* 0x000068001a087625 */ /* 0x000fe200078e0203 */
[----:B------:R-:W-:Y:S02]  /*22f0*/  FFMA R11, R11, R12, R10 ;  /* 0x0000000c0b0b7223 */ /* 0x000fe4000000000a */
[----:B------:R-:W-:-:S03]  /*2300*/  CS2R R12, SRZ ;  /* 0x00000000000c7805 */ /* 0x000fc6000001ff00 */
[----:B------:R1:W-:Y:S04]  /*2310*/  @P0 STS [R2.X4+0x40], R11 ;  /* 0x0000400b02000388 */ /* 0x0003e80000004800 */
[----:B------:R-:W-:Y:S06]  /*2320*/  BAR.SYNC.DEFER_BLOCKING 0x0 ;  /* 0x0000000000007b1d */ /* 0x000fec0000010000 */
[----:B------:R-:W2:Y:S01]  /*2330*/  @!P1 LDG.E.EF.64 R12, [R8.64] ;  /* 0x00000004080c9981 */ /* 0x000ea2000c0e1b00 */
[C---:B------:R-:W-:Y:S01]  /*2340*/  IMAD.SHL.U32 R14, R2.reuse, 0x4, RZ ;  /* 0x00000004020e7824 */ /* 0x040fe200078e00ff */
[----:B------:R-:W-:Y:S01]  /*2350*/  SHF.R.U32.HI R15, RZ, 0x5, R2 ;  /* 0x00000005ff0f7819 */ /* 0x000fe20000011602 */
[C---:B------:R-:W-:Y:S01]  /*2360*/  IMAD.SHL.U32 R10, R2.reuse, 0x2, RZ ;  /* 0x00000002020a7824 */ /* 0x040fe200078e00ff */
[----:B------:R-:W-:Y:S01]  /*2370*/  LDS R24, [RZ] ;  /* 0x00000000ff187984 */ /* 0x000fe20000000800 */
[----:B------:R-:W-:Y:S01]  /*2380*/  LOP3.LUT R30, R2, 0xff, RZ, 0xc0, !PT ;  /* 0x000000ff021e7812 */ /* 0x000fe200078ec0ff */
[----:B------:R-:W-:Y:S01]  /*2390*/  IMAD.MOV.U32 R29, RZ, RZ, 0x4 ;  /* 0x00000004ff1d7424 */ /* 0x000fe200078e00ff */
[----:B------:R-:W-:Y:S01]  /*23a0*/  LOP3.LUT R14, R14, 0x3fc, RZ, 0xc0, !PT ;  /* 0x000003fc0e0e7812 */ /* 0x000fe200078ec0ff */
[----:B------:R-:W-:Y:S01]  /*23b0*/  LDS R20, [0x20] ;  /* 0x00002000ff147984 */ /* 0x000fe20000000800 */
[----:B------:R-:W-:Y:S01]  /*23c0*/  LOP3.LUT R15, R15, 0x4, RZ, 0xc0, !PT ;  /* 0x000000040f0f7812 */ /* 0x000fe200078ec0ff */
[----:B------:R-:W-:Y:S01]  /*23d0*/  IMAD.MOV.U32 R22, RZ, RZ, 0x4 ;  /* 0x00000004ff167424 */ /* 0x000fe200078e00ff */
[----:B------:R-:W-:-:S03]  /*23e0*/  LOP3.LUT R27, R10, 0x1fe, RZ, 0xc0, !PT ;  /* 0x000001fe0a1b7812 */ /* 0x000fc600078ec0ff */
[----:B------:R-:W-:Y:S01]  /*23f0*/  IMAD.IADD R10, R14, 0x1, R15 ;  /* 0x000000010e0a7824 */ /* 0x000fe200078e020f */
[----:B------:R-:W-:Y:S01]  /*2400*/  LOP3.LUT R27, R27, 0x3000, RZ, 0xfc, !PT ;  /* 0x000030001b1b7812 */ /* 0x000fe200078efcff */
[----:B------:R-:W-:Y:S02]  /*2410*/  LDS R14, [0x40] ;  /* 0x00004000ff0e7984 */ /* 0x000fe40000000800 */
[----:B0-----:R-:W-:Y:S02]  /*2420*/  IMAD.SHL.U32 R5, R10, 0x2, RZ ;  /* 0x000000020a057824 */ /* 0x001fe400078e00ff */
[----:B------:R-:W0:Y:S01]  /*2430*/  LDS R15, [0x60] ;  /* 0x00006000ff0f7984 */ /* 0x000e220000000800 */
[----:B-1----:R-:W-:-:S03]  /*2440*/  IMAD.WIDE.U32 R10, R27, R3, c[0x0][0x170] ;  /* 0x00005c001b0a7625 */ /* 0x002fc600078e0003 */
[----:B------:R-:W-:Y:S01]  /*2450*/  BAR.SYNC.DEFER_BLOCKING 0x0 ;  /* 0x0000000000007b1d */ /* 0x000fe20000010000 */
[----:B------:R-:W-:-:S04]  /*2460*/  IMAD.WIDE.U32 R28, R30, R29, c[0x0][0x170] ;  /* 0x00005c001e1c7625 */ /* 0x000fc800078e001d */
[----:B------:R-:W-:-:S04]  /*2470*/  IMAD.MOV.U32 R31, RZ, RZ, 0x8 ;  /* 0x00000008ff1f7424 */ /* 0x000fc800078e00ff */
[----:B------:R-:W-:-:S04]  /*2480*/  IMAD.WIDE.U32 R30, R30, R31, c[0x0][0x168] ;  /* 0x00005a001e1e7625 */ /* 0x000fc800078e001f */
[----:B--2---:R-:W-:Y:S02]  /*2490*/  IMAD.MOV.U32 R8, RZ, RZ, R12 ;  /* 0x000000ffff087224 */ /* 0x004fe400078e000c */
[----:B------:R-:W-:-:S05]  /*24a0*/  IMAD.MOV.U32 R9, RZ, RZ, R13 ;  /* 0x000000ffff097224 */ /* 0x000fca00078e000d */
[----:B------:R1:W-:Y:S04]  /*24b0*/  STS.64 [R5], R8 ;  /* 0x0000000805007388 */ /* 0x0003e80000000a00 */
[----:B------:R-:W-:Y:S01]  /*24c0*/  BAR.SYNC.DEFER_BLOCKING 0x0 ;  /* 0x0000000000007b1d */ /* 0x000fe20000010000 */
[----:B------:R-:W-:-:S05]  /*24d0*/  IMAD.WIDE.U32 R12, R27, R22, c[0x0][0x168] ;  /* 0x00005a001b0c7625 */ /* 0x000fca00078e0016 */
[----:B------:R0:W2:Y:S04]  /*24e0*/  LDG.E.EL R10, [R10.64] ;  /* 0x000000040a0a7981 */ /* 0x0000a8000c2e1900 */
[----:B------:R-:W3:Y:S04]  /*24f0*/  LDG.E.EL R18, [R28.64+0x4800] ;  /* 0x004800041c127981 */ /* 0x000ee8000c2e1900 */
[----:B------:R-:W4:Y:S04]  /*2500*/  LDG.E.EL.64 R12, [R12.64] ;  /* 0x000000040c0c7981 */ /* 0x000f28000c2e1b00 */
[----:B-1----:R-:W5:Y:S01]  /*2510*/  LDG.E.EL.64 R8, [R30.64+0x9000] ;  /* 0x009000041e087981 */ /* 0x002f62000c2e1b00 */
[----:B------:R-:W-:Y:S01]  /*2520*/  IMAD.MOV.U32 R21, RZ, RZ, 0x39aaaaab ;  /* 0x39aaaaabff157424 */ /* 0x000fe200078e00ff */
[----:B------:R-:W-:Y:S01]  /*2530*/  IADD3 R38, R26, 0x200, RZ ;  /* 0x000002001a267810 */ /* 0x000fe20007ffe0ff */
[----:B------:R-:W-:Y:S01]  /*2540*/  CS2R R40, SRZ ;  /* 0x0000000000287805 */ /* 0x000fe2000001ff00 */
[----:B------:R-:W-:Y:S01]  /*2550*/  LDS R16, [R25+0x408] ;  /* 0x0004080019107984 */ /* 0x000fe20000000800 */
[-C--:B0-----:R-:W-:Y:S01]  /*2560*/  FFMA R11, R15, R21.reuse, 9.9999999747524270788e-07 ;  /* 0x358637bd0f0b7423 */ /* 0x081fe20000000015 */
[----:B------:R-:W-:Y:S01]  /*2570*/  FFMA R14, R14, R21, 9.9999999747524270788e-07 ;  /* 0x358637bd0e0e7423 */ /* 0x000fe20000000015 */
[----:B------:R-:W-:Y:S01]  /*2580*/  IMAD.WIDE R34, R26, R3, c[0x0][0x1a8] ;  /* 0x00006a001a227625 */ /* 0x000fe200078e0203 */
[----:B------:R-:W0:Y:S02]  /*2590*/  LDS R17, [R25] ;  /* 0x0000000019117984 */ /* 0x000e240000000800 */
[----:B------:R1:W-:Y:S08]  /*25a0*/  MUFU.RSQ R23, R14 ;  /* 0x0000000e00177308 */ /* 0x0003f00000001400 */
[----:B------:R-:W0:Y:S01]  /*25b0*/  MUFU.RSQ R11, R11 ;  /* 0x0000000b000b7308 */ /* 0x000e220000001400 */
[----:B------:R-:W-:Y:S01]  /*25c0*/  BAR.SYNC.DEFER_BLOCKING 0x0 ;  /* 0x0000000000007b1d */ /* 0x000fe20000010000 */
[C---:B--2---:R-:W-:Y:S01]  /*25d0*/  PRMT R15, R10.reuse, 0x7632, R15 ;  /* 0x000076320a0f7816 */ /* 0x044fe2000000000f */
[----:B------:R-:W-:-:S04]  /*25e0*/  IMAD.U32 R19, R10, 0x10000, RZ ;  /* 0x000100000a137824 */ /* 0x000fc800078e00ff */
[----:B------:R-:W-:Y:S02]  /*25f0*/  IMAD.U32 R10, R15, 0x10000, RZ ;  /* 0x000100000f0a7824 */ /* 0x000fe400078e00ff */
[C---:B---3--:R-:W-:Y:S01]  /*2600*/  IMAD.U32 R15, R18.reuse, 0x10000, RZ ;  /* 0x00010000120f7824 */ /* 0x048fe200078e00ff */
[----:B------:R-:W-:Y:S01]  /*2610*/  PRMT R18, R18, 0x7632, R18 ;  /* 0x0000763212127816 */ /* 0x000fe20000000012 */
[--C-:B----4-:R-:W-:Y:S01]  /*2620*/  FADD R21, R13, R10.reuse ;  /* 0x0000000a0d157221 */ /* 0x110fe20000000000 */
[C---:B0-----:R-:W-:Y:S01]  /*2630*/  PRMT R10, R17.reuse, 0x7632, R10 ;  /* 0x00007632110a7816 */ /* 0x041fe2000000000a */
[----:B------:R-:W-:Y:S01]  /*2640*/  IMAD.U32 R13, R16, 0x10000, RZ ;  /* 0x00010000100d7824 */ /* 0x000fe200078e00ff */
[----:B-----5:R-:W-:Y:S01]  /*2650*/  FADD R32, R8, R15 ;  /* 0x0000000f08207221 */ /* 0x020fe20000000000 */
[----:B------:R-:W-:Y:S01]  /*2660*/  IMAD.U32 R18, R18, 0x10000, RZ ;  /* 0x0001000012127824 */ /* 0x000fe200078e00ff */
[----:B------:R-:W-:Y:S01]  /*2670*/  PRMT R8, R16, 0x7632, R8 ;  /* 0x0000763210087816 */ /* 0x000fe20000000008 */
[----:B------:R-:W-:Y:S01]  /*2680*/  IMAD.U32 R17, R17, 0x10000, RZ ;  /* 0x0001000011117824 */ /* 0x000fe200078e00ff */
[----:B------:R-:W-:Y:S01]  /*2690*/  FADD R19, R12, R19 ;  /* 0x000000130c137221 */ /* 0x000fe20000000000 */
[----:B------:R-:W-:Y:S01]  /*26a0*/  FADD R18, R9, R18 ;  /* 0x0000001209127221 */ /* 0x000fe20000000000 */
[----:B------:R-:W-:Y:S01]  /*26b0*/  IMAD.U32 R15, R10, 0x10000, RZ ;  /* 0x000100000a0f7824 */ /* 0x000fe200078e00ff */
[----:B------:R-:W-:Y:S01]  /*26c0*/  FADD R12, -R24, R17 ;  /* 0x00000011180c7221 */ /* 0x000fe20000000100 */
[----:B------:R-:W-:Y:S01]  /*26d0*/  IMAD.U32 R9, R8, 0x10000, RZ ;  /* 0x0001000008097824 */ /* 0x000fe200078e00ff */
[----:B------:R-:W-:Y:S01]  /*26e0*/  FADD R8, -R20, R13 ;  /* 0x0000000d14087221 */ /* 0x000fe20000000100 */
[----:B-1----:R-:W-:Y:S01]  /*26f0*/  FADD R14, -R24, R15 ;  /* 0x0000000f180e7221 */ /* 0x002fe20000000100 */
[----:B------:R-:W-:Y:S01]  /*2700*/  FADD R19, R19, 1 ;  /* 0x3f80000013137421 */ /* 0x000fe20000000000 */
[----:B------:R-:W-:Y:S01]  /*2710*/  FADD R10, -R20, R9 ;  /* 0x00000009140a7221 */ /* 0x000fe20000000100 */
[----:B------:R-:W-:Y:S01]  /*2720*/  FMUL R9, R11, R8 ;  /* 0x000000080b097220 */ /* 0x000fe20000400000 */
[----:B------:R-:W-:Y:S01]  /*2730*/  FMUL R8, R23, R12 ;  /* 0x0000000c17087220 */ /* 0x000fe20000400000 */
[----:B------:R-:W-:Y:S01]  /*2740*/  FADD R12, R21, 1 ;  /* 0x3f800000150c7421 */ /* 0x000fe20000000000 */
[----:B------:R-:W-:Y:S01]  /*2750*/  FMUL R13, R23, R14 ;  /* 0x0000000e170d7220 */ /* 0x000fe20000400000 */
[----:B------:R-:W-:Y:S01]  /*2760*/  FMUL R15, R11, R10 ;  /* 0x0000000a0b0f7220 */ /* 0x000fe20000400000 */
[-CC-:B------:R-:W-:Y:S01]  /*2770*/  FFMA R8, R8, R19.reuse, R32.reuse ;  /* 0x0000001308087223 */ /* 0x180fe20000000020 */
[----:B------:R-:W-:Y:S01]  /*2780*/  FFMA R10, R9, R19, R32 ;  /* 0x00000013090a7223 */ /* 0x000fe20000000020 */
[-CC-:B------:R-:W-:Y:S01]  /*2790*/  FFMA R13, R13, R12.reuse, R18.reuse ;  /* 0x0000000c0d0d7223 */ /* 0x180fe20000000012 */
[----:B------:R-:W-:Y:S01]  /*27a0*/  FFMA R15, R15, R12, R18 ;  /* 0x0000000c0f0f7223 */ /* 0x000fe20000000012 */
[----:B------:R-:W-:-:S03]  /*27b0*/  IMAD.WIDE R16, R38, R3, c[0x0][0x1a0] ;  /* 0x0000680026107625 */ /* 0x000fc600078e0203 */
[----:B------:R-:W-:Y:S02]  /*27c0*/  F2FP.BF16.PACK_AB R12, R13, R8 ;  /* 0x000000080d0c723e */ /* 0x000fe400000010ff */
[----:B------:R-:W-:-:S03]  /*27d0*/  F2FP.BF16.PACK_AB R14, R15, R10 ;  /* 0x0000000a0f0e723e */ /* 0x000fc600000010ff */
[----:B------:R-:W-:Y:S04]  /*27e0*/  STS [R25], R12 ;  /* 0x0000000c19007388 */ /* 0x000fe80000000800 */
[----:B------:R-:W-:Y:S04]  /*27f0*/  STS [R25+0x408], R14 ;  /* 0x0004080e19007388 */ /* 0x000fe80000000800 */
[----:B------:R-:W-:Y:S06]  /*2800*/  BAR.SYNC.DEFER_BLOCKING 0x0 ;  /* 0x0000000000007b1d */ /* 0x000fec0000010000 */
[----:B------:R-:W0:Y:S04]  /*2810*/  LDS.64 R36, [R5] ;  /* 0x0000000005247984 */ /* 0x000e280000000a00 */
[----:B0-----:R0:W-:Y:S04]  /*2820*/  @!P1 STG.E.64 [R34.64], R36 ;  /* 0x0000002422009986 */ /* 0x0011e8000c101b04 */
[----:B------:R-:W0:Y:S01]  /*2830*/  @!P1 LDG.E.EF.64 R40, [R16.64] ;  /* 0x0000000410289981 */ /* 0x000e22000c0e1b00 */
[----:B------:R-:W-:-:S03]  /*2840*/  LOP3.LUT R18, R27, 0x200, RZ, 0xfc, !PT ;  /* 0x000002001b127812 */ /* 0x000fc600078efcff */
[----:B------:R-:W-:Y:S02]  /*2850*/  BAR.SYNC.DEFER_BLOCKING 0x0 ;  /* 0x0000000000007b1d */ /* 0x000fe40000010000 */
[----:B------:R-:W-:-:S04]  /*2860*/  IMAD.WIDE.U32 R32, R18, R3, c[0x0][0x170] ;  /* 0x00005c0012207625 */ /* 0x000fc800078e0003 */
[----:B------:R-:W-:-:S04]  /*2870*/  IMAD.WIDE.U32 R18, R18, R22, c[0x0][0x168] ;  /* 0x00005a0012127625 */ /* 0x000fc800078e0016 */
[----:B0-----:R-:W-:Y:S02]  /*2880*/  IMAD.MOV.U32 R34, RZ, RZ, R40 ;  /* 0x000000ffff227224 */ /* 0x001fe400078e0028 */
[----:B------:R-:W-:-:S05]  /*2890*/  IMAD.MOV.U32 R35, RZ, RZ, R41 ;  /* 0x000000ffff237224 */ /* 0x000fca00078e0029 */
[----:B------:R0:W-:Y:S04]  /*28a0*/  STS.64 [R5], R34 ;  /* 0x0000002205007388 */ /* 0x0001e80000000a00 */
[----:B------:R-:W-:Y:S06]  /*28b0*/  BAR.SYNC.DEFER_BLOCKING 0x0 ;  /* 0x0000000000007b1d */ /* 0x000fec0000010000 */
[----:B------:R-:W2:Y:S04]  /*28c0*/  LDG.E.EL R32, [R32.64] ;  /* 0x0000000420207981 */ /* 0x000ea8000c2e1900 */
[----:B------:R-:W0:Y:S04]  /*28d0*/  LDG.E.EL R36, [R28.64+0x4c00] ;  /* 0x004c00041c247981 */ /* 0x000e28000c2e1900 */
[----:B------:R-:W3:Y:S04]  /*28e0*/  LDG.E.EL.64 R16, [R30.64+0x9800] ;  /* 0x009800041e107981 */ /* 0x000ee8000c2e1b00 */
[----:B------:R-:W4:Y:S04]  /*28f0*/  LDG.E.EL.64 R18, [R18.64] ;  /* 0x0000000412127981 */ /* 0x000f28000c2e1b00 */
[----:B------:R-:W1:Y:S04]  /*2900*/  LDS R14, [R25] ;  /* 0x00000000190e7984 */ /* 0x000e680000000800 */
[----:B------:R-:W5:Y:S01]  /*2910*/  LDS R9, [R25+0x408] ;  /* 0x0004080019097984 */ /* 0x000f620000000800 */
[----:B------:R-:W-:Y:S01]  /*2920*/  IADD3 R42, R26, 0x400, RZ ;  /* 0x000004001a2a7810 */ /* 0x000fe20007ffe0ff */
[----:B------:R-:W-:-:S02]  /*2930*/  IMAD.WIDE R38, R38, R3, c[0x0][0x1a8] ;  /* 0x00006a0026267625 */ /* 0x000fc400078e0203 */
[----:B------:R-:W-:Y:S01]  /*2940*/  BAR.SYNC.DEFER_BLOCKING 0x0 ;  /* 0x0000000000007b1d */ /* 0x000fe20000010000 */
[----:B--2---:R-:W-:Y:S01]  /*2950*/  PRMT R12, R32, 0x7632, R12 ;  /* 0x00007632200c7816 */ /* 0x004fe2000000000c */
[C---:B0-----:R-:W-:Y:S01]  /*2960*/  IMAD.U32 R35, R36.reuse, 0x10000, RZ ;  /* 0x0001000024237824 */ /* 0x041fe200078e00ff */
[----:B------:R-:W-:-:S03]  /*2970*/  PRMT R36, R36, 0x7632, R36 ;  /* 0x0000763224247816 */ /* 0x000fc60000000024 */
[----:B------:R-:W-:Y:S01]  /*2980*/  IMAD.U32 R12, R12, 0x10000, RZ ;  /* 0x000100000c0c7824 */ /* 0x000fe200078e00ff */
[----:B---3--:R-:W-:Y:S01]  /*2990*/  FADD R37, R16, R35 ;  /* 0x0000002310257221 */ /* 0x008fe20000000000 */
[----:B-1----:R-:W-:Y:S01]  /*29a0*/  PRMT R16, R14, 0x7632, R16 ;  /* 0x000076320e107816 */ /* 0x002fe20000000010 */
[----:B------:R-:W-:Y:S01]  /*29b0*/  IMAD.U32 R21, R32, 0x10000, RZ ;  /* 0x0001000020157824 */ /* 0x000fe200078e00ff */
[--C-:B----4-:R-:W-:Y:S01]  /*29c0*/  FADD R33, R19, R12.reuse ;  /* 0x0000000c13217221 */ /* 0x110fe20000000000 */
[----:B------:R-:W-:Y:S01]  /*29d0*/  IMAD.U32 R36, R36, 0x10000, RZ ;  /* 0x0001000024247824 */ /* 0x000fe200078e00ff */
[----:B-----5:R-:W-:Y:S01]  /*29e0*/  PRMT R12, R9, 0x7632, R12 ;  /* 0x00007632090c7816 */ /* 0x020fe2000000000c */
[----:B------:R-:W-:Y:S01]  /*29f0*/  FADD R32, R18, R21 ;  /* 0x0000001512207221 */ /* 0x000fe20000000000 */
[----:B------:R-:W-:Y:S01]  /*2a00*/  IMAD.U32 R19, R16, 0x10000, RZ ;  /* 0x0001000010137824 */ /* 0x000fe200078e00ff */
[----:B------:R-:W-:Y:S01]  /*2a10*/  FADD R35, R17, R36 ;  /* 0x0000002411237221 */ /* 0x000fe20000000000 */
[----:B------:R-:W-:-:S02]  /*2a20*/  IMAD.U32 R9, R9, 0x10000, RZ ;  /* 0x0001000009097824 */ /* 0x000fc400078e00ff */
[----:B------:R-:W-:Y:S02]  /*2a30*/  IMAD.U32 R21, R14, 0x10000, RZ ;  /* 0x000100000e157824 */ /* 0x000fe400078e00ff */
[----:B------:R-:W-:Y:S01]  /*2a40*/  IMAD.U32 R17, R12, 0x10000, RZ ;  /* 0x000100000c117824 */ /* 0x000fe200078e00ff */
[----:B------:R-:W-:Y:S01]  /*2a50*/  FADD R18, -R24, R19 ;  /* 0x0000001318127221 */ /* 0x000fe20000000100 */
[----:B------:R-:W-:Y:S01]  /*2a60*/  FADD R12, -R20, R9 ;  /* 0x00000009140c7221 */ /* 0x000fe20000000100 */
[----:B------:R-:W-:Y:S01]  /*2a70*/  FADD R16, -R24, R21 ;  /* 0x0000001518107221 */ /* 0x000fe20000000100 */
[----:B------:R-:W-:Y:S01]  /*2a80*/  FADD R14, -R20, R17 ;  /* 0x00000011140e7221 */ /* 0x000fe20000000100 */
[----:B------:R-:W-:Y:S01]  /*2a90*/  FADD R33, R33, 1 ;  /* 0x3f80000021217421 */ /* 0x000fe20000000000 */
[----:B------:R-:W-:Y:S01]  /*2aa0*/  FMUL R18, R23, R18 ;  /* 0x0000001217127220 */ /* 0x000fe20000400000 */
[----:B------:R-:W-:Y:S01]  /*2ab0*/  FADD R32, R32, 1 ;  /* 0x3f80000020207421 */ /* 0x000fe20000000000 */
[----:B------:R-:W-:Y:S01]  /*2ac0*/  FMUL R9, R11, R12 ;  /* 0x0000000c0b097220 */ /* 0x000fe20000400000 */
[----:B------:R-:W-:Y:S01]  /*2ad0*/  FMUL R16, R23, R16 ;  /* 0x0000001017107220 */ /* 0x000fe20000400000 */
[----:B------:R-:W-:Y:S01]  /*2ae0*/  FMUL R14, R11, R14 ;  /* 0x0000000e0b0e7220 */ /* 0x000fe20000400000 */
[-C--:B------:R-:W-:Y:S01]  /*2af0*/  FFMA R21, R18, R33.reuse, R35 ;  /* 0x0000002112157223 */ /* 0x080fe20000000023 */
[-CC-:B------:R-:W-:Y:S01]  /*2b00*/  FFMA R9, R9, R32.reuse, R37.reuse ;  /* 0x0000002009097223 */ /* 0x180fe20000000025 */
[----:B------:R-:W-:Y:S01]  /*2b10*/  FFMA R16, R16, R32, R37 ;  /* 0x0000002010107223 */ /* 0x000fe20000000025 */
[----:B------:R-:W-:-:S04]  /*2b20*/  FFMA R18, R14, R33, R35 ;  /* 0x000000210e127223 */ /* 0x000fc80000000023 */
[----:B------:R-:W-:Y:S02]  /*2b30*/  F2FP.BF16.PACK_AB R12, R21, R16 ;  /* 0x00000010150c723e */ /* 0x000fe400000010ff */
[----:B------:R-:W-:-:S03]  /*2b40*/  F2FP.BF16.PACK_AB R14, R18, R9 ;  /* 0x00000009120e723e */ /* 0x000fc600000010ff */
[----:B------:R-:W-:Y:S04]  /*2b50*/  STS [R25], R12 ;  /* 0x0000000c19007388 */ /* 0x000fe80000000800 */
[----:B------:R-:W-:Y:S04]  /*2b60*/  STS [R25+0x408], R14 ;  /* 0x0004080e19007388 */ /* 0x000fe80000000800 */
[----:B------:R-:W-:Y:S06]  /*2b70*/  BAR.SYNC.DEFER_BLOCKING 0x0 ;  /* 0x0000000000007b1d */ /* 0x000fec0000010000 */
[----:B------:R-:W0:Y:S01]  /*2b80*/  LDS.64 R34, [R5] ;  /* 0x0000000005227984 */ /* 0x000e220000000a00 */
[----:B------:R-:W-:Y:S01]  /*2b90*/  CS2R R32, SRZ ;  /* 0x0000000000207805 */ /* 0x000fe2000001ff00 */
[----:B------:R-:W-:-:S02]  /*2ba0*/  IMAD.WIDE R36, R42, R3, c[0x0][0x1a0] ;  /* 0x000068002a247625 */ /* 0x000fc400078e0203 */
[----:B0-----:R0:W-:Y:S04]  /*2bb0*/  @!P1 STG.E.64 [R38.64], R34 ;  /* 0x0000002226009986 */ /* 0x0011e8000c101b04 */
[----:B------:R-:W2:Y:S01]  /*2bc0*/  @!P1 LDG.E.EF.64 R32, [R36.64] ;  /* 0x0000000424209981 */ /* 0x000ea2000c0e1b00 */
[----:B------:R-:W-:-:S05]  /*2bd0*/  LOP3.LUT R12, R27, 0x400, RZ, 0xfc, !PT ;  /* 0x000004001b0c7812 */ /* 0x000fca00078efcff */
[----:B------:R-:W-:Y:S01]  /*2be0*/  IMAD.WIDE.U32 R40, R12, R3, c[0x0][0x170] ;  /* 0x00005c000c287625 */ /* 0x000fe200078e0003 */
[----:B------:R-:W-:Y:S03]  /*2bf0*/  BAR.SYNC.DEFER_BLOCKING 0x0 ;  /* 0x0000000000007b1d */ /* 0x000fe60000010000 */
[----:B--2---:R-:W-:Y:S02]  /*2c00*/  IMAD.MOV.U32 R36, RZ, RZ, R32 ;  /* 0x000000ffff247224 */ /* 0x004fe400078e0020 */
[----:B------:R-:W-:-:S05]  /*2c10*/  IMAD.MOV.U32 R37, RZ, RZ, R33 ;  /* 0x000000ffff257224 */ /* 0x000fca00078e0021 */
[----:B------:R1:W-:Y:S04]  /*2c20*/  STS.64 [R5], R36 ;  /* 0x0000002405007388 */ /* 0x0003e80000000a00 */
[----:B------:R-:W-:Y:S01]  /*2c30*/  BAR.SYNC.DEFER_BLOCKING 0x0 ;  /* 0x0000000000007b1d */ /* 0x000fe20000010000 */
[----:B------:R-:W-:-:S05]  /*2c40*/  IMAD.WIDE.U32 R32, R12, R22, c[0x0][0x168] ;  /* 0x00005a000c207625 */ /* 0x000fca00078e0016 */
[----:B------:R-:W2:Y:S04]  /*2c50*/  LDG.E.EL R40, [R40.64] ;  /* 0x0000000428287981 */ /* 0x000ea8000c2e1900 */
[----:B------:R-:W1:Y:S04]  /*2c60*/  LDG.E.EL.64 R32, [R32.64] ;  /* 0x0000000420207981 */ /* 0x000e68000c2e1b00 */
[----:B0-----:R-:W3:Y:S04]  /*2c70*/  LDG.E.EL R38, [R28.64+0x5000] ;  /* 0x005000041c267981 */ /* 0x001ee8000c2e1900 */
[----:B------:R-:W4:Y:S04]  /*2c80*/  LDG.E.EL.64 R34, [R30.64+0xa000] ;  /* 0x00a000041e227981 */ /* 0x000f28000c2e1b00 */
[----:B------:R-:W0:Y:S04]  /*2c90*/  LDS R12, [R25+0x408] ;  /* 0x00040800190c7984 */ /* 0x000e280000000800 */
[----:B------:R-:W5:Y:S01]  /*2ca0*/  LDS R19, [R25] ;  /* 0x0000000019137984 */ /* 0x000f620000000800 */
[----:B------:R-:W-:-:S03]  /*2cb0*/  IADD3 R44, R26, 0x600, RZ ;  /* 0x000006001a2c7810 */ /* 0x000fc60007ffe0ff */
[----:B------:R-:W-:Y:S01]  /*2cc0*/  BAR.SYNC.DEFER_BLOCKING 0x0 ;  /* 0x0000000000007b1d */ /* 0x000fe20000010000 */
[C---:B--2---:R-:W-:Y:S01]  /*2cd0*/  PRMT R14, R40.reuse, 0x7632, R14 ;  /* 0x00007632280e7816 */ /* 0x044fe2000000000e */
[----:B------:R-:W-:-:S04]  /*2ce0*/  IMAD.U32 R17, R40, 0x10000, RZ ;  /* 0x0001000028117824 */ /* 0x000fc800078e00ff */
[----:B------:R-:W-:Y:S01]  /*2cf0*/  IMAD.U32 R14, R14, 0x10000, RZ ;  /* 0x000100000e0e7824 */ /* 0x000fe200078e00ff */
[----:B-1----:R-:W-:Y:S01]  /*2d00*/  FADD R36, R32, R17 ;  /* 0x0000001120247221 */ /* 0x002fe20000000000 */
[----:B0-----:R-:W-:Y:S02]  /*2d10*/  IMAD.U32 R17, R12, 0x10000, RZ ;  /* 0x000100000c117824 */ /* 0x001fe400078e00ff */
[--C-:B------:R-:W-:Y:S01]  /*2d20*/  FADD R39, R33, R14.reuse ;  /* 0x0000000e21277221 */ /* 0x100fe20000000000 */
[----:B---3--:R-:W-:Y:S01]  /*2d30*/  IMAD.U32 R37, R38, 0x10000, RZ ;  /* 0x0001000026257824 */ /* 0x008fe200078e00ff */
[----:B------:R-:W-:Y:S02]  /*2d40*/  PRMT R14, R12, 0x7632, R14 ;  /* 0x000076320c0e7816 */ /* 0x000fe4000000000e */
[C---:B-----5:R-:W-:Y:S01]  /*2d50*/  PRMT R12, R19.reuse, 0x7632, R12 ;  /* 0x00007632130c7816 */ /* 0x060fe2000000000c */
[----:B----4-:R-:W-:Y:S01]  /*2d60*/  FADD R41, R34, R37 ;  /* 0x0000002522297221 */ /* 0x010fe20000000000 */
[----:B------:R-:W-:Y:S01]  /*2d70*/  PRMT R38, R38, 0x7632, R38 ;  /* 0x0000763226267816 */ /* 0x000fe20000000026 */
[----:B------:R-:W-:-:S02]  /*2d80*/  IMAD.U32 R37, R19, 0x10000, RZ ;  /* 0x0001000013257824 */ /* 0x000fc400078e00ff */
[----:B------:R-:W-:Y:S02]  /*2d90*/  IMAD.U32 R19, R14, 0x10000, RZ ;  /* 0x000100000e137824 */ /* 0x000fe400078e00ff */
[----:B------:R-:W-:Y:S01]  /*2da0*/  IMAD.U32 R33, R12, 0x10000, RZ ;  /* 0x000100000c217824 */ /* 0x000fe200078e00ff */
[----:B------:R-:W-:Y:S01]  /*2db0*/  FADD R12, -R20, R17 ;  /* 0x00000011140c7221 */ /* 0x000fe20000000100 */
[----:B------:R-:W-:Y:S01]  /*2dc0*/  FADD R32, -R24, R37 ;  /* 0x0000002518207221 */ /* 0x000fe20000000100 */
[----:B------:R-:W-:Y:S01]  /*2dd0*/  IMAD.U32 R38, R38, 0x10000, RZ ;  /* 0x0001000026267824 */ /* 0x000fe200078e00ff */
[----:B------:R-:W-:Y:S01]  /*2de0*/  FADD R14, -R20, R19 ;  /* 0x00000013140e7221 */ /* 0x000fe20000000100 */
[----:B------:R-:W-:Y:S01]  /*2df0*/  FADD R34, -R24, R33 ;  /* 0x0000002118227221 */ /* 0x000fe20000000100 */
[----:B------:R-:W-:Y:S01]  /*2e00*/  FADD R36, R36, 1 ;  /* 0x3f80000024247421 */ /* 0x000fe20000000000 */
[----:B------:R-:W-:Y:S01]  /*2e10*/  FMUL R12, R11, R12 ;  /* 0x0000000c0b0c7220 */ /* 0x000fe20000400000 */
[----:B------:R-:W-:Y:S01]  /*2e20*/  FMUL R19, R23, R32 ;  /* 0x0000002017137220 */ /* 0x000fe20000400000 */
[----:B------:R-:W-:Y:S01]  /*2e30*/  FADD R35, R35, R38 ;  /* 0x0000002623237221 */ /* 0x000fe20000000000 */
[----:B------:R-:W-:Y:S01]  /*2e40*/  FADD R39, R39, 1 ;  /* 0x3f80000027277421 */ /* 0x000fe20000000000 */
[----:B------:R-:W-:Y:S01]  /*2e50*/  FMUL R34, R23, R34 ;  /* 0x0000002217227220 */ /* 0x000fe20000400000 */
[----:B------:R-:W-:Y:S01]  /*2e60*/  FMUL R32, R11, R14 ;  /* 0x0000000e0b207220 */ /* 0x000fe20000400000 */
[-CC-:B------:R-:W-:Y:S01]  /*2e70*/  FFMA R17, R12, R36.reuse, R41.reuse ;  /* 0x000000240c117223 */ /* 0x180fe20000000029 */
[----:B------:R-:W-:Y:S01]  /*2e80*/  FFMA R19, R19, R36, R41 ;  /* 0x0000002413137223 */ /* 0x000fe20000000029 */
[-CC-:B------:R-:W-:Y:S01]  /*2e90*/  FFMA R14, R34, R39.reuse, R35.reuse ;  /* 0x00000027220e7223 */ /* 0x180fe20000000023 */
        /* <DEDUP_REMOVED lines=8> */
[----:B------:R-:W-:-:S04]  /*2f20*/  IMAD.WIDE R38, R42, R3, c[0x0][0x1a8] ;  /* 0x00006a002a267625 */ /* 0x000fc800078e0203 */
[----:B------:R-:W-:Y:S01]  /*2f30*/  IMAD.WIDE R36, R44, R3, c[0x0][0x1a0] ;  /* 0x000068002c247625 */ /* 0x000fe200078e0203 */
[----:B0-----:R0:W-:Y:S04]  /*2f40*/  @!P1 STG.E.64 [R38.64], R32 ;  /* 0x0000002026009986 */ /* 0x0011e8000c101b04 */
[----:B------:R-:W2:Y:S01]  /*2f50*/  @!P1 LDG.E.EF.64 R34, [R36.64] ;  /* 0x0000000424229981 */ /* 0x000ea2000c0e1b00 */
[----:B------:R-:W-:-:S05]  /*2f60*/  LOP3.LUT R42, R27, 0x600, RZ, 0xfc, !PT ;  /* 0x000006001b2a7812 */ /* 0x000fca00078efcff */
[C---:B------:R-:W-:Y:S01]  /*2f70*/  IMAD.WIDE.U32 R40, R42.reuse, R3, c[0x0][0x170] ;  /* 0x00005c002a287625 */ /* 0x040fe200078e0003 */
[----:B------:R-:W-:Y:S03]  /*2f80*/  BAR.SYNC.DEFER_BLOCKING 0x0 ;  /* 0x0000000000007b1d */ /* 0x000fe60000010000 */
[----:B------:R-:W-:-:S04]  /*2f90*/  IMAD.WIDE.U32 R42, R42, R22, c[0x0][0x168] ;  /* 0x00005a002a2a7625 */ /* 0x000fc800078e0016 */
[----:B--2---:R-:W-:Y:S02]  /*2fa0*/  IMAD.MOV.U32 R36, RZ, RZ, R34 ;  /* 0x000000ffff247224 */ /* 0x004fe400078e0022 */
[----:B------:R-:W-:-:S05]  /*2fb0*/  IMAD.MOV.U32 R37, RZ, RZ, R35 ;  /* 0x000000ffff257224 */ /* 0x000fca00078e0023 */
[----:B------:R1:W-:Y:S04]  /*2fc0*/  STS.64 [R5], R36 ;  /* 0x0000002405007388 */ /* 0x0003e80000000a00 */
[----:B------:R-:W-:Y:S06]  /*2fd0*/  BAR.SYNC.DEFER_BLOCKING 0x0 ;  /* 0x0000000000007b1d */ /* 0x000fec0000010000 */
[----:B------:R-:W2:Y:S04]  /*2fe0*/  LDG.E.EL R40, [R40.64] ;  /* 0x0000000428287981 */ /* 0x000ea8000c2e1900 */
[----:B------:R-:W1:Y:S04]  /*2ff0*/  LDG.E.EL R46, [R28.64+0x5400] ;  /* 0x005400041c2e7981 */ /* 0x000e68000c2e1900 */
[----:B0-----:R-:W3:Y:S04]  /*3000*/  LDG.E.EL.64 R32, [R42.64] ;  /* 0x000000042a207981 */ /* 0x001ee8000c2e1b00 */
[----:B------:R-:W4:Y:S04]  /*3010*/  LDG.E.EL.64 R34, [R30.64+0xa800] ;  /* 0x00a800041e227981 */ /* 0x000f28000c2e1b00 */
[----:B------:R-:W0:Y:S04]  /*3020*/  LDS R38, [R25+0x408] ;  /* 0x0004080019267984 */ /* 0x000e280000000800 */
[----:B------:R-:W5:Y:S04]  /*3030*/  LDS R39, [R25] ;  /* 0x0000000019277984 */ /* 0x000f680000000800 */
[----:B------:R-:W-:Y:S01]  /*3040*/  BAR.SYNC.DEFER_BLOCKING 0x0 ;  /* 0x0000000000007b1d */ /* 0x000fe20000010000 */
[C---:B--2---:R-:W-:Y:S01]  /*3050*/  PRMT R45, R40.reuse, 0x7632, R45 ;  /* 0x00007632282d7816 */ /* 0x044fe2000000002d */
[----:B------:R-:W-:-:S02]  /*3060*/  IMAD.U32 R47, R40, 0x10000, RZ ;  /* 0x00010000282f7824 */ /* 0x000fc400078e00ff */
[C---:B-1----:R-:W-:Y:S01]  /*3070*/  IMAD.U32 R37, R46.reuse, 0x10000, RZ ;  /* 0x000100002e257824 */ /* 0x042fe200078e00ff */
[----:B------:R-:W-:Y:S01]  /*3080*/  PRMT R46, R46, 0x7632, R46 ;  /* 0x000076322e2e7816 */ /* 0x000fe2000000002e */
[----:B------:R-:W-:Y:S01]  /*3090*/  IMAD.U32 R36, R45, 0x10000, RZ ;  /* 0x000100002d247824 */ /* 0x000fe200078e00ff */
[----:B---3--:R-:W-:Y:S01]  /*30a0*/  FADD R47, R32, R47 ;  /* 0x0000002f202f7221 */ /* 0x008fe20000000000 */
[----:B0-----:R-:W-:Y:S02]  /*30b0*/  PRMT R32, R38, 0x7632, R32 ;  /* 0x0000763226207816 */ /* 0x001fe40000000020 */
[----:B------:R-:W-:Y:S01]  /*30c0*/  IMAD.U32 R46, R46, 0x10000, RZ ;  /* 0x000100002e2e7824 */ /* 0x000fe200078e00ff */
[----:B----4-:R-:W-:Y:S01]  /*30d0*/  FADD R41, R34, R37 ;  /* 0x0000002522297221 */ /* 0x010fe20000000000 */
        /* <DEDUP_REMOVED lines=13> */
[C---:B------:R-:W-:Y:S01]  /*31b0*/  FMUL R36, R23.reuse, R36 ;  /* 0x0000002417247220 */ /* 0x040fe20000400000 */
        /* <DEDUP_REMOVED lines=13> */
[----:B------:R-:W-:Y:S01]  /*3290*/  IADD3 R38, R26, 0x800, RZ ;  /* 0x000008001a267810 */ /* 0x000fe20007ffe0ff */
        /* <DEDUP_REMOVED lines=13> */
[----:B------:R2:W3:Y:S04]  /*3370*/  LDG.E.EL R46, [R46.64] ;  /* 0x000000042e2e7981 */ /* 0x0004e8000c2e1900 */
[----:B0-----:R0:W4:Y:S04]  /*3380*/  LDG.E.EL.64 R32, [R48.64] ;  /* 0x0000000430207981 */ /* 0x001128000c2e1b00 */
[----:B------:R-:W1:Y:S04]  /*3390*/  LDG.E.EL R50, [R28.64+0x5800] ;  /* 0x005800041c327981 */ /* 0x000e68000c2e1900 */
[----:B------:R-:W5:Y:S01]  /*33a0*/  LDG.E.EL.64 R34, [R30.64+0xb000] ;  /* 0x00b000041e227981 */ /* 0x000f62000c2e1b00 */
[----:B------:R-:W-:-:S03]  /*33b0*/  FSETP.GT.AND P6, PT, R8, +INF , PT ;  /* 0x7f8000000800780b */ /* 0x000fc60003fc4000 */
[----:B------:R-:W-:Y:S01]  /*33c0*/  LDS R36, [R25+0x408] ;  /* 0x0004080019247984 */ /* 0x000fe20000000800 */
[----:B--2---:R-:W-:Y:S02]  /*33d0*/  FSEL R47, R8, +INF , !P6 ;  /* 0x7f800000082f7808 */ /* 0x004fe40007000000 */
[C---:B------:R-:W-:Y:S02]  /*33e0*/  FSETP.GT.AND P5, PT, R10.reuse, +INF , PT ;  /* 0x7f8000000a00780b */ /* 0x040fe40003fa4000 */
[----:B------:R-:W-:Y:S02]  /*33f0*/  FSETP.GT.AND P6, PT, R13, +INF , PT ;  /* 0x7f8000000d00780b */ /* 0x000fe40003fc4000 */
[----:B------:R-:W-:Y:S02]  /*3400*/  FSEL R47, R47, +INF , !P2 ;  /* 0x7f8000002f2f7808 */ /* 0x000fe40005000000 */
[----:B0-----:R-:W-:Y:S02]  /*3410*/  FSEL R48, R10, +INF , !P5 ;  /* 0x7f8000000a307808 */ /* 0x001fe40006800000 */
[----:B------:R-:W-:-:S02]  /*3420*/  FSETP.GEU.AND P5, PT, R47, R16, PT ;  /* 0x000000102f00720b */ /* 0x000fc40003fae000 */
[----:B------:R-:W-:Y:S02]  /*3430*/  FSEL R48, R48, +INF , !P2 ;  /* 0x7f80000030307808 */ /* 0x000fe40005000000 */
[----:B------:R-:W-:Y:S02]  /*3440*/  IADD3 R52, R26, 0xa00, RZ ;  /* 0x00000a001a347810 */ /* 0x000fe40007ffe0ff */
[C---:B---3--:R-:W-:Y:S01]  /*3450*/  PRMT R39, R46.reuse, 0x7632, R39 ;  /* 0x000076322e277816 */ /* 0x048fe20000000027 */
[----:B------:R-:W-:-:S04]  /*3460*/  IMAD.U32 R45, R46, 0x10000, RZ ;  /* 0x000100002e2d7824 */ /* 0x000fc800078e00ff */
[----:B------:R-:W-:Y:S01]  /*3470*/  IMAD.U32 R44, R39, 0x10000, RZ ;  /* 0x00010000272c7824 */ /* 0x000fe200078e00ff */
[----:B----4-:R-:W-:Y:S02]  /*3480*/  FADD R39, R32, R45 ;  /* 0x0000002d20277221 */ /* 0x010fe40000000000 */
[----:B------:R-:W0:Y:S01]  /*3490*/  LDS R32, [R25] ;  /* 0x0000000019207984 */ /* 0x000e220000000800 */
[C---:B-1----:R-:W-:Y:S01]  /*34a0*/  PRMT R37, R50.reuse, 0x7632, R37 ;  /* 0x0000763232257816 */ /* 0x042fe20000000025 */
[----:B------:R-:W-:Y:S01]  /*34b0*/  IMAD.U32 R45, R50, 0x10000, RZ ;  /* 0x00010000322d7824 */ /* 0x000fe200078e00ff */
[----:B------:R-:W-:Y:S01]  /*34c0*/  FSEL R50, R13, +INF , !P6 ;  /* 0x7f8000000d327808 */ /* 0x000fe20007000000 */
[----:B------:R-:W-:Y:S01]  /*34d0*/  FADD R33, R33, R44 ;  /* 0x0000002c21217221 */ /* 0x000fe20000000000 */
[----:B------:R-:W-:Y:S01]  /*34e0*/  FSETP.GT.AND P6, PT, R15, +INF , PT ;  /* 0x7f8000000f00780b */ /* 0x000fe20003fc4000 */
[----:B------:R-:W-:-:S03]  /*34f0*/  IMAD.U32 R44, R37, 0x10000, RZ ;  /* 0x00010000252c7824 */ /* 0x000fc600078e00ff */
[----:B------:R-:W-:Y:S01]  /*3500*/  FSEL R51, R15, +INF , !P6 ;  /* 0x7f8000000f337808 */ /* 0x000fe20007000000 */
[----:B-----5:R-:W-:Y:S01]  /*3510*/  FADD R35, R35, R44 ;  /* 0x0000002c23237221 */ /* 0x020fe20000000000 */
[----:B------:R-:W-:Y:S02]  /*3520*/  FSEL R44, R47, R16, !P5 ;  /* 0x000000102f2c7208 */ /* 0x000fe40006800000 */
[C---:B------:R-:W-:Y:S02]  /*3530*/  FSETP.GEU.AND P5, PT, R48.reuse, R9, PT ;  /* 0x000000093000720b */ /* 0x040fe40003fae000 */
[----:B------:R-:W-:Y:S02]  /*3540*/  FSEL R51, R51, +INF , !P2 ;  /* 0x7f80000033337808 */ /* 0x000fe40005000000 */
[----:B------:R-:W-:Y:S02]  /*3550*/  FSETP.NAN.AND P6, PT, R47, R47, PT ;  /* 0x0000002f2f00720b */ /* 0x000fe40003fc8000 */
[----:B------:R-:W-:-:S02]  /*3560*/  FSEL R37, R48, R9, !P5 ;  /* 0x0000000930257208 */ /* 0x000fc40006800000 */
[----:B------:R-:W-:Y:S02]  /*3570*/  FSETP.GEU.AND P5, PT, R51, R18, PT ;  /* 0x000000123300720b */ /* 0x000fe40003fae000 */
[----:B------:R-:W-:Y:S02]  /*3580*/  FSEL R50, R50, +INF , !P2 ;  /* 0x7f80000032327808 */ /* 0x000fe40005000000 */
[----:B------:R-:W-:Y:S02]  /*3590*/  @!P2 FSEL R47, R47, R44, P6 ;  /* 0x0000002c2f2fa208 */ /* 0x000fe40003000000 */
[----:B------:R-:W-:Y:S01]  /*35a0*/  FSEL R44, R51, R18, !P5 ;  /* 0x00000012332c7208 */ /* 0x000fe20006800000 */
[----:B------:R-:W-:Y:S01]  /*35b0*/  BAR.SYNC.DEFER_BLOCKING 0x0 ;  /* 0x0000000000007b1d */ /* 0x000fe20000010000 */
[----:B------:R-:W-:Y:S02]  /*35c0*/  FSETP.NAN.AND P5, PT, R48, R48, PT ;  /* 0x000000303000720b */ /* 0x000fe40003fa8000 */
[----:B------:R-:W-:-:S02]  /*35d0*/  FSETP.GEU.AND P6, PT, R50, R21, PT ;  /* 0x000000153200720b */ /* 0x000fc40003fce000 */
[----:B------:R-:W-:Y:S02]  /*35e0*/  @!P2 FSEL R48, R48, R37, P5 ;  /* 0x000000253030a208 */ /* 0x000fe40002800000 */
[C---:B------:R-:W-:Y:S02]  /*35f0*/  FSEL R37, R50.reuse, R21, !P6 ;  /* 0x0000001532257208 */ /* 0x040fe40007000000 */
[----:B------:R-:W-:Y:S01]  /*3600*/  FSETP.NAN.AND P5, PT, R50, R50, PT ;  /* 0x000000323200720b */ /* 0x000fe20003fa8000 */
[----:B------:R-:W-:Y:S01]  /*3610*/  FADD R34, R34, R45 ;  /* 0x0000002d22227221 */ /* 0x000fe20000000000 */
[C---:B------:R-:W-:Y:S01]  /*3620*/  FSETP.NAN.AND P6, PT, R51.reuse, R51, PT ;  /* 0x000000333300720b */ /* 0x040fe20003fc8000 */
[----:B0-----:R-:W-:Y:S01]  /*3630*/  IMAD.U32 R45, R32, 0x10000, RZ ;  /* 0x00010000202d7824 */ /* 0x001fe200078e00ff */
[----:B------:R-:W-:Y:S01]  /*3640*/  @!P2 FSEL R50, R50, R37, P5 ;  /* 0x000000253232a208 */ /* 0x000fe20002800000 */
[----:B------:R-:W-:Y:S01]  /*3650*/  IMAD.U32 R37, R36, 0x10000, RZ ;  /* 0x0001000024257824 */ /* 0x000fe200078e00ff */
[----:B------:R-:W-:Y:S01]  /*3660*/  @!P2 FSEL R51, R51, R44, P6 ;  /* 0x0000002c3333a208 */ /* 0x000fe20003000000 */
[----:B------:R-:W-:-:S02]  /*3670*/  FADD R46, -R24, R45 ;  /* 0x0000002d182e7221 */ /* 0x000fc40000000100 */
[----:B------:R-:W-:Y:S01]  /*3680*/  FADD R44, -R20, R37 ;  /* 0x00000025142c7221 */ /* 0x000fe20000000100 */
[----:B------:R-:W-:Y:S01]  /*3690*/  FADD R39, R39, 1 ;  /* 0x3f80000027277421 */ /* 0x000fe20000000000 */
[----:B------:R-:W-:Y:S01]  /*36a0*/  FMUL R49, R23, R46 ;  /* 0x0000002e17317220 */ /* 0x000fe20000400000 */
[----:B------:R-:W-:Y:S01]  /*36b0*/  PRMT R32, R32, 0x7632, R32 ;  /* 0x0000763220207816 */ /* 0x000fe20000000020 */
[----:B------:R-:W-:Y:S01]  /*36c0*/  FMUL R45, R11, R44 ;  /* 0x0000002c0b2d7220 */ /* 0x000fe20000400000 */
[----:B------:R-:W-:Y:S01]  /*36d0*/  PRMT R36, R36, 0x7632, R36 ;  /* 0x0000763224247816 */ /* 0x000fe20000000024 */
[-CC-:B------:R-:W-:Y:S02]  /*36e0*/  FFMA R49, R49, R39.reuse, R34.reuse ;  /* 0x0000002731317223 */ /* 0x180fe40000000022 */
[----:B------:R-:W-:Y:S01]  /*36f0*/  FFMA R45, R45, R39, R34 ;  /* 0x000000272d2d7223 */ /* 0x000fe20000000022 */
[----:B------:R-:W-:Y:S02]  /*3700*/  IMAD.U32 R39, R32, 0x10000, RZ ;  /* 0x0001000020277824 */ /* 0x000fe400078e00ff */
[----:B------:R-:W-:-:S02]  /*3710*/  IMAD.U32 R37, R36, 0x10000, RZ ;  /* 0x0001000024257824 */ /* 0x000fc400078e00ff */
[----:B------:R-:W-:Y:S02]  /*3720*/  FADD R34, -R24, R39 ;  /* 0x0000002718227221 */ /* 0x000fe40000000100 */
[----:B------:R-:W-:Y:S01]  /*3730*/  FADD R32, -R20, R37 ;  /* 0x0000002514207221 */ /* 0x000fe20000000100 */
[----:B------:R-:W-:Y:S01]  /*3740*/  FADD R33, R33, 1 ;  /* 0x3f80000021217421 */ /* 0x000fe20000000000 */
[----:B------:R-:W-:Y:S02]  /*3750*/  FMUL R34, R23, R34 ;  /* 0x0000002217227220 */ /* 0x000fe40000400000 */
[----:B------:R-:W-:Y:S02]  /*3760*/  FMUL R32, R11, R32 ;  /* 0x000000200b207220 */ /* 0x000fe40000400000 */
[-CC-:B------:R-:W-:Y:S02]  /*3770*/  FFMA R46, R34, R33.reuse, R35.reuse ;  /* 0x00000021222e7223 */ /* 0x180fe40000000023 */
[----:B------:R-:W-:-:S03]  /*3780*/  FFMA R44, R32, R33, R35 ;  /* 0x00000021202c7223 */ /* 0x000fc60000000023 */
[----:B------:R-:W-:Y:S02]  /*3790*/  F2FP.BF16.PACK_AB R54, R46, R49 ;  /* 0x000000312e36723e */ /* 0x000fe400000010ff */
[----:B------:R-:W-:-:S03]  /*37a0*/  F2FP.BF16.PACK_AB R56, R44, R45 ;  /* 0x0000002d2c38723e */ /* 0x000fc600000010ff */
[----:B------:R-:W-:Y:S04]  /*37b0*/  STS [R25], R54 ;  /* 0x0000003619007388 */ /* 0x000fe80000000800 */
[----:B------:R-:W-:Y:S04]  /*37c0*/  STS [R25+0x408], R56 ;  /* 0x0004083819007388 */ /* 0x000fe80000000800 */
[----:B------:R-:W-:Y:S06]  /*37d0*/  BAR.SYNC.DEFER_BLOCKING 0x0 ;  /* 0x0000000000007b1d */ /* 0x000fec0000010000 */
[----:B------:R-:W0:Y:S01]  /*37e0*/  LDS.64 R32, [R5] ;  /* 0x0000000005207984 */ /* 0x000e220000000a00 */
[----:B------:R-:W-:Y:S01]  /*37f0*/  IMAD.WIDE R34, R38, R3, c[0x0][0x1a8] ;  /* 0x00006a0026227625 */ /* 0x000fe200078e0203 */
[----:B------:R-:W-:-:S03]  /*3800*/  CS2R R36, SRZ ;  /* 0x0000000000247805 */ /* 0x000fc6000001ff00 */
[----:B------:R-:W-:Y:S01]  /*3810*/  IMAD.WIDE R38, R52, R3, c[0x0][0x1a0] ;  /* 0x0000680034267625 */ /* 0x000fe200078e0203 */
[----:B0-----:R0:W-:Y:S04]  /*3820*/  @!P1 STG.E.64 [R34.64], R32 ;  /* 0x0000002022009986 */ /* 0x0011e8000c101b04 */
[----:B------:R-:W2:Y:S04]  /*3830*/  @!P1 LDG.E.EF.64 R36, [R38.64] ;  /* 0x0000000426249981 */ /* 0x000ea8000c0e1b00 */
[----:B------:R-:W-:Y:S01]  /*3840*/  BAR.SYNC.DEFER_BLOCKING 0x0 ;  /* 0x0000000000007b1d */ /* 0x000fe20000010000 */
[----:B------:R-:W-:-:S05]  /*3850*/  LOP3.LUT R27, R27, 0xa00, RZ, 0xfc, !PT ;  /* 0x00000a001b1b7812 */ /* 0x000fca00078efcff */
[----:B0-----:R-:W-:-:S04]  /*3860*/  IMAD.WIDE.U32 R34, R27, R3, c[0x0][0x170] ;  /* 0x00005c001b227625 */ /* 0x001fc800078e0003 */
[----:B------:R-:W-:Y:S01]  /*3870*/  IMAD.WIDE.U32 R32, R27, R22, c[0x0][0x168] ;  /* 0x00005a001b207625 */ /* 0x000fe200078e0016 */
[----:B------:R-:W-:-:S04]  /*3880*/  FSETP.GEU.AND P5, PT, R10, -INF , PT ;  /* 0xff8000000a00780b */ /* 0x000fc80003fae000 */
[----:B------:R-:W-:Y:S02]  /*3890*/  FSEL R22, R10, -INF , P5 ;  /* 0xff8000000a167808 */ /* 0x000fe40002800000 */
[----:B------:R-:W-:-:S04]  /*38a0*/  FSETP.GEU.AND P5, PT, R8, -INF , PT ;  /* 0xff8000000800780b */ /* 0x000fc80003fae000 */
[----:B------:R-:W-:Y:S02]  /*38b0*/  FSEL R10, R8, -INF , P5 ;  /* 0xff800000080a7808 */ /* 0x000fe40002800000 */
[C---:B------:R-:W-:Y:S02]  /*38c0*/  FSETP.GEU.AND P5, PT, R15.reuse, -INF , PT ;  /* 0xff8000000f00780b */ /* 0x040fe40003fae000 */
[----:B------:R-:W-:Y:S02]  /*38d0*/  FSEL R8, R22, -INF , !P2 ;  /* 0xff80000016087808 */ /* 0x000fe40005000000 */
[----:B------:R-:W-:Y:S02]  /*38e0*/  FSEL R15, R15, -INF , P5 ;  /* 0xff8000000f0f7808 */ /* 0x000fe40002800000 */
[----:B------:R-:W-:Y:S02]  /*38f0*/  FSETP.GT.AND P5, PT, R8, R9, PT ;  /* 0x000000090800720b */ /* 0x000fe40003fa4000 */
[----:B------:R-:W-:-:S02]  /*3900*/  FSEL R10, R10, -INF , !P2 ;  /* 0xff8000000a0a7808 */ /* 0x000fc40005000000 */
[----:B------:R-:W-:Y:S02]  /*3910*/  FSEL R27, R8, R9, P5 ;  /* 0x00000009081b7208 */ /* 0x000fe40002800000 */
[CC--:B------:R-:W-:Y:S02]  /*3920*/  FSETP.GT.AND P5, PT, R10.reuse, R16.reuse, PT ;  /* 0x000000100a00720b */ /* 0x0c0fe40003fa4000 */
[----:B------:R-:W-:Y:S02]  /*3930*/  FSEL R9, R15, -INF , !P2 ;  /* 0xff8000000f097808 */ /* 0x000fe40005000000 */
[----:B------:R-:W-:Y:S01]  /*3940*/  FSEL R15, R10, R16, P5 ;  /* 0x000000100a0f7208 */ /* 0x000fe20002800000 */
[----:B--2---:R-:W-:Y:S04]  /*3950*/  STS.64 [R5], R36 ;  /* 0x0000002405007388 */ /* 0x004fe80000000a00 */
[----:B------:R-:W-:Y:S06]  /*3960*/  BAR.SYNC.DEFER_BLOCKING 0x0 ;  /* 0x0000000000007b1d */ /* 0x000fec0000010000 */
[----:B------:R0:W2:Y:S04]  /*3970*/  LDG.E.EL R28, [R28.64+0x5c00] ;  /* 0x005c00041c1c7981 */ /* 0x0000a8000c2e1900 */
[----:B------:R1:W3:Y:S04]  /*3980*/  LDG.E.EL R34, [R34.64] ;  /* 0x0000000422227981 */ /* 0x0002e8000c2e1900 */
[----:B------:R-:W4:Y:S04]  /*3990*/  LDG.E.EL.64 R32, [R32.64] ;  /* 0x0000000420207981 */ /* 0x000f28000c2e1b00 */
[----:B------:R-:W5:Y:S01]  /*39a0*/  LDG.E.EL.64 R30, [R30.64+0xb800] ;  /* 0x00b800041e1e7981 */ /* 0x000f62000c2e1b00 */
[----:B------:R-:W-:-:S02]  /*39b0*/  FSETP.GT.AND P5, PT, R9, R18, PT ;  /* 0x000000120900720b */ /* 0x000fc40003fa4000 */
[C---:B------:R-:W-:Y:S02]  /*39c0*/  FSETP.NAN.AND P6, PT, R9.reuse, R9, PT ;  /* 0x000000090900720b */ /* 0x040fe40003fc8000 */
[C---:B------:R-:W-:Y:S02]  /*39d0*/  FSEL R18, R9.reuse, R18, P5 ;  /* 0x0000001209127208 */ /* 0x040fe40002800000 */
[----:B------:R-:W-:Y:S02]  /*39e0*/  FSETP.NAN.AND P5, PT, R8, R8, PT ;  /* 0x000000080800720b */ /* 0x000fe40003fa8000 */
[----:B------:R-:W-:Y:S02]  /*39f0*/  @!P2 FSEL R9, R9, R18, P6 ;  /* 0x000000120909a208 */ /* 0x000fe40003000000 */
[----:B------:R-:W-:Y:S02]  /*3a00*/  FSETP.NAN.AND P6, PT, R10, R10, PT ;  /* 0x0000000a0a00720b */ /* 0x000fe40003fc8000 */
[----:B------:R-:W-:-:S02]  /*3a10*/  @!P2 FSEL R8, R8, R27, P5 ;  /* 0x0000001b0808a208 */ /* 0x000fc40002800000 */
[C---:B------:R-:W-:Y:S02]  /*3a20*/  FSETP.GEU.AND P5, PT, R47.reuse, R19, PT ;  /* 0x000000132f00720b */ /* 0x040fe40003fae000 */
[----:B------:R-:W-:Y:S02]  /*3a30*/  @!P2 FSEL R10, R10, R15, P6 ;  /* 0x0000000f0a0aa208 */ /* 0x000fe40003000000 */
[C---:B------:R-:W-:Y:S02]  /*3a40*/  FSETP.NAN.AND P6, PT, R47.reuse, R47, PT ;  /* 0x0000002f2f00720b */ /* 0x040fe40003fc8000 */
[C---:B------:R-:W-:Y:S02]  /*3a50*/  FSEL R16, R47.reuse, R19, !P5 ;  /* 0x000000132f107208 */ /* 0x040fe40006800000 */
[----:B------:R-:W-:Y:S02]  /*3a60*/  FSETP.GEU.AND P5, PT, R50, R14, PT ;  /* 0x0000000e3200720b */ /* 0x000fe40003fae000 */
[----:B------:R-:W-:-:S02]  /*3a70*/  FSEL R16, R47, R16, P6 ;  /* 0x000000102f107208 */ /* 0x000fc40003000000 */
[C---:B------:R-:W-:Y:S02]  /*3a80*/  FSETP.NAN.AND P6, PT, R50.reuse, R50, PT ;  /* 0x000000323200720b */ /* 0x040fe40003fc8000 */
[----:B------:R-:W-:Y:S02]  /*3a90*/  FSEL R15, R50, R14, !P5 ;  /* 0x0000000e320f7208 */ /* 0x000fe40006800000 */
[----:B------:R-:W-:Y:S02]  /*3aa0*/  FSETP.GEU.AND P5, PT, R48, R17, PT ;  /* 0x000000113000720b */ /* 0x000fe40003fae000 */
[----:B------:R-:W-:Y:S02]  /*3ab0*/  FSEL R15, R50, R15, P6 ;  /* 0x0000000f320f7208 */ /* 0x000fe40003000000 */
[C---:B------:R-:W-:Y:S02]  /*3ac0*/  FSETP.NAN.AND P6, PT, R48.reuse, R48, PT ;  /* 0x000000303000720b */ /* 0x040fe40003fc8000 */
[----:B------:R-:W-:-:S02]  /*3ad0*/  FSEL R27, R48, R17, !P5 ;  /* 0x00000011301b7208 */ /* 0x000fc40006800000 */
[----:B0-----:R-:W-:Y:S02]  /*3ae0*/  FSEL R29, R15, R50, !P2 ;  /* 0x000000320f1d7208 */ /* 0x001fe40005000000 */
[CC--:B------:R-:W-:Y:S01]  /*3af0*/  FSETP.GEU.AND P5, PT, R51.reuse, R12.reuse, PT ;  /* 0x0000000c3300720b */ /* 0x0c0fe20003fae000 */
[----:B------:R-:W0:Y:S01]  /*3b00*/  LDS R15, [R25] ;  /* 0x00000000190f7984 */ /* 0x000e220000000800 */
[----:B------:R-:W-:Y:S02]  /*3b10*/  FSEL R27, R48, R27, P6 ;  /* 0x0000001b301b7208 */ /* 0x000fe40003000000 */
[C---:B------:R-:W-:Y:S02]  /*3b20*/  FSETP.NAN.AND P6, PT, R51.reuse, R51, PT ;  /* 0x000000333300720b */ /* 0x040fe40003fc8000 */
[----:B------:R-:W-:Y:S02]  /*3b30*/  FSEL R22, R51, R12, !P5 ;  /* 0x0000000c33167208 */ /* 0x000fe40006800000 */
[----:B------:R-:W-:-:S02]  /*3b40*/  FSEL R18, R16, R47, !P2 ;  /* 0x0000002f10127208 */ /* 0x000fc40005000000 */
[----:B------:R-:W-:Y:S02]  /*3b50*/  FSEL R22, R51, R22, P6 ;  /* 0x0000001633167208 */ /* 0x000fe40003000000 */
[----:B------:R-:W-:Y:S02]  /*3b60*/  FSETP.GEU.AND P6, PT, R29, R40, PT ;  /* 0x000000281d00720b */ /* 0x000fe40003fce000 */
[----:B------:R-:W-:Y:S02]  /*3b70*/  FSEL R48, R27, R48, !P2 ;  /* 0x000000301b307208 */ /* 0x000fe40005000000 */
[----:B------:R-:W-:Y:S02]  /*3b80*/  FSETP.GEU.AND P5, PT, R18, R41, PT ;  /* 0x000000291200720b */ /* 0x000fe40003fae000 */
[----:B------:R-:W-:Y:S02]  /*3b90*/  FSEL R16, R29, R40, !P6 ;  /* 0x000000281d107208 */ /* 0x000fe40007000000 */
[----:B------:R-:W-:-:S02]  /*3ba0*/  FSETP.GEU.AND P6, PT, R48, R43, PT ;  /* 0x0000002b3000720b */ /* 0x000fc40003fce000 */
[----:B-1----:R-:W-:Y:S02]  /*3bb0*/  FSEL R35, R18, R41, !P5 ;  /* 0x0000002912237208 */ /* 0x002fe40006800000 */
[----:B------:R-:W-:Y:S02]  /*3bc0*/  FSEL R51, R22, R51, !P2 ;  /* 0x0000003316337208 */ /* 0x000fe40005000000 */
[----:B------:R-:W-:Y:S02]  /*3bd0*/  FSETP.NAN.AND P5, PT, R29, R29, PT ;  /* 0x0000001d1d00720b */ /* 0x000fe40003fa8000 */
[----:B------:R-:W-:Y:S02]  /*3be0*/  FSEL R27, R48, R43, !P6 ;  /* 0x0000002b301b7208 */ /* 0x000fe40007000000 */
[----:B------:R-:W-:Y:S02]  /*3bf0*/  FSETP.GEU.AND P6, PT, R51, R42, PT ;  /* 0x0000002a3300720b */ /* 0x000fe40003fce000 */
[----:B------:R-:W-:-:S02]  /*3c00*/  @!P2 FSEL R29, R29, R16, P5 ;  /* 0x000000101d1da208 */ /* 0x000fc40002800000 */
[C---:B------:R-:W-:Y:S02]  /*3c10*/  FSETP.NAN.AND P5, PT, R48.reuse, R48, PT ;  /* 0x000000303000720b */ /* 0x040fe40003fa8000 */
[C---:B------:R-:W-:Y:S02]  /*3c20*/  FSEL R16, R51.reuse, R42, !P6 ;  /* 0x0000002a33107208 */ /* 0x040fe40007000000 */
[----:B------:R-:W-:Y:S02]  /*3c30*/  FSETP.NAN.AND P6, PT, R51, R51, PT ;  /* 0x000000333300720b */ /* 0x000fe40003fc8000 */
[----:B------:R-:W-:Y:S02]  /*3c40*/  @!P2 FSEL R48, R48, R27, P5 ;  /* 0x0000001b3030a208 */ /* 0x000fe40002800000 */
[----:B------:R-:W-:Y:S01]  /*3c50*/  FSETP.GEU.AND P5, PT, R29, R46, PT ;  /* 0x0000002e1d00720b */ /* 0x000fe20003fae000 */
[----:B------:R-:W1:Y:S01]  /*3c60*/  LDS R27, [R25+0x408] ;  /* 0x00040800191b7984 */ /* 0x000e620000000800 */
[----:B------:R-:W-:-:S03]  /*3c70*/  @!P2 FSEL R51, R51, R16, P6 ;  /* 0x000000103333a208 */ /* 0x000fc60003000000 */
[----:B------:R-:W-:Y:S01]  /*3c80*/  BAR.SYNC.DEFER_BLOCKING 0x0 ;  /* 0x0000000000007b1d */ /* 0x000fe20000010000 */
[C---:B------:R-:W-:Y:S02]  /*3c90*/  FSETP.NAN.AND P6, PT, R29.reuse, R29, PT ;  /* 0x0000001d1d00720b */ /* 0x040fe40003fc8000 */
[----:B------:R-:W-:-:S04]  /*3ca0*/  FSEL R16, R29, R46, !P5 ;  /* 0x0000002e1d107208 */ /* 0x000fc80006800000 */
[----:B------:R-:W-:-:S04]  /*3cb0*/  FSEL R16, R29, R16, P6 ;  /* 0x000000101d107208 */ /* 0x000fc80003000000 */
[----:B------:R-:W-:Y:S02]  /*3cc0*/  FSEL R22, R16, R29, !P2 ;  /* 0x0000001d10167208 */ /* 0x000fe40005000000 */
[C---:B------:R-:W-:Y:S02]  /*3cd0*/  FSETP.NAN.AND P5, PT, R18.reuse, R18, PT ;  /* 0x000000121200720b */ /* 0x040fe40003fa8000 */
[----:B0-----:R-:W-:Y:S02]  /*3ce0*/  PRMT R16, R15, 0x7632, R16 ;  /* 0x000076320f107816 */ /* 0x001fe40000000010 */
[----:B------:R-:W-:-:S04]  /*3cf0*/  @!P2 FSEL R18, R18, R35, P5 ;  /* 0x000000231212a208 */ /* 0x000fc80002800000 */
[----:B------:R-:W-:Y:S02]  /*3d00*/  FSETP.GEU.AND P6, PT, R18, R49, PT ;  /* 0x000000311200720b */ /* 0x000fe40003fce000 */
[----:B------:R-:W-:Y:S02]  /*3d10*/  FSETP.GEU.AND P5, PT, R48, R45, PT ;  /* 0x0000002d3000720b */ /* 0x000fe40003fae000 */
[C---:B--2---:R-:W-:Y:S01]  /*3d20*/  PRMT R29, R28.reuse, 0x7632, R29 ;  /* 0x000076321c1d7816 */ /* 0x044fe2000000001d */
[----:B------:R-:W-:Y:S01]  /*3d30*/  IMAD.U32 R37, R28, 0x10000, RZ ;  /* 0x000100001c257824 */ /* 0x000fe200078e00ff */
[----:B---3--:R-:W-:-:S03]  /*3d40*/  PRMT R28, R34, 0x7632, R28 ;  /* 0x00007632221c7816 */ /* 0x008fc6000000001c */
[----:B------:R-:W-:Y:S02]  /*3d50*/  IMAD.U32 R36, R29, 0x10000, RZ ;  /* 0x000100001d247824 */ /* 0x000fe400078e00ff */
[----:B------:R-:W-:Y:S02]  /*3d60*/  IMAD.U32 R29, R15, 0x10000, RZ ;  /* 0x000100000f1d7824 */ /* 0x000fe400078e00ff */
[----:B------:R-:W-:Y:S02]  /*3d70*/  IMAD.U32 R15, R16, 0x10000, RZ ;  /* 0x00010000100f7824 */ /* 0x000fe400078e00ff */
[----:B------:R-:W-:Y:S01]  /*3d80*/  IMAD.U32 R28, R28, 0x10000, RZ ;  /* 0x000100001c1c7824 */ /* 0x000fe200078e00ff */
[----:B------:R-:W-:Y:S01]  /*3d90*/  FADD R16, -R24, R29 ;  /* 0x0000001d18107221 */ /* 0x000fe20000000100 */
[----:B------:R-:W-:Y:S01]  /*3da0*/  IMAD.U32 R35, R34, 0x10000, RZ ;  /* 0x0001000022237824 */ /* 0x000fe200078e00ff */
[----:B------:R-:W-:Y:S01]  /*3db0*/  FADD R24, -R24, R15 ;  /* 0x0000000f18187221 */ /* 0x000fe20000000100 */
[----:B----4-:R-:W-:Y:S01]  /*3dc0*/  FADD R28, R33, R28 ;  /* 0x0000001c211c7221 */ /* 0x010fe20000000000 */
[C---:B------:R-:W-:Y:S01]  /*3dd0*/  FMUL R33, R23.reuse, R16 ;  /* 0x0000001017217220 */ /* 0x040fe20000400000 */
[----:B------:R-:W-:Y:S01]  /*3de0*/  FADD R32, R32, R35 ;  /* 0x0000002320207221 */ /* 0x000fe20000000000 */
[C---:B------:R-:W-:Y:S01]  /*3df0*/  FSEL R15, R18.reuse, R49, !P6 ;  /* 0x00000031120f7208 */ /* 0x040fe20007000000 */
[----:B------:R-:W-:Y:S01]  /*3e00*/  FMUL R16, R23, R24 ;  /* 0x0000001817107220 */ /* 0x000fe20000400000 */
[----:B------:R-:W-:Y:S01]  /*3e10*/  FSETP.NAN.AND P6, PT, R18, R18, PT ;  /* 0x000000121200720b */ /* 0x000fe20003fc8000 */
[----:B-----5:R-:W-:Y:S01]  /*3e20*/  FADD R31, R31, R36 ;  /* 0x000000241f1f7221 */ /* 0x020fe20000000000 */
[----:B------:R-:W-:Y:S01]  /*3e30*/  FADD R24, R28, 1 ;  /* 0x3f8000001c187421 */ /* 0x000fe20000000000 */
[----:B------:R-:W-:Y:S01]  /*3e40*/  FADD R30, R30, R37 ;  /* 0x000000251e1e7221 */ /* 0x000fe20000000000 */
[----:B------:R-:W-:Y:S01]  /*3e50*/  FADD R32, R32, 1 ;  /* 0x3f80000020207421 */ /* 0x000fe20000000000 */
[----:B------:R-:W-:-:S02]  /*3e60*/  FSEL R29, R48, R45, !P5 ;  /* 0x0000002d301d7208 */ /* 0x000fc40006800000 */
[----:B------:R-:W-:Y:S01]  /*3e70*/  FSEL R23, R18, R15, P6 ;  /* 0x0000000f12177208 */ /* 0x000fe20003000000 */
[----:B------:R-:W-:Y:S01]  /*3e80*/  FFMA R15, R16, R24, R31 ;  /* 0x00000018100f7223 */ /* 0x000fe2000000001f */
[C---:B------:R-:W-:Y:S01]  /*3e90*/  FSETP.NAN.AND P5, PT, R48.reuse, R48, PT ;  /* 0x000000303000720b */ /* 0x040fe20003fa8000 */
[----:B------:R-:W-:Y:S01]  /*3ea0*/  FFMA R16, R33, R32, R30 ;  /* 0x0000002021107223 */ /* 0x000fe2000000001e */
[----:B------:R-:W-:Y:S02]  /*3eb0*/  FSETP.GEU.AND P6, PT, R51, R44, PT ;  /* 0x0000002c3300720b */ /* 0x000fe40003fce000 */
[----:B------:R-:W-:Y:S02]  /*3ec0*/  FSEL R23, R23, R18, !P2 ;  /* 0x0000001217177208 */ /* 0x000fe40005000000 */
[----:B------:R-:W-:Y:S02]  /*3ed0*/  FSEL R29, R48, R29, P5 ;  /* 0x0000001d301d7208 */ /* 0x000fe40002800000 */
[----:B------:R-:W-:-:S02]  /*3ee0*/  FSETP.GEU.AND P5, PT, R22, R15, PT ;  /* 0x0000000f1600720b */ /* 0x000fc40003fae000 */
[----:B------:R-:W-:Y:S02]  /*3ef0*/  FSEL R18, R51, R44, !P6 ;  /* 0x0000002c33127208 */ /* 0x000fe40007000000 */
[----:B------:R-:W-:Y:S02]  /*3f00*/  FSETP.GEU.AND P6, PT, R23, R16, PT ;  /* 0x000000101700720b */ /* 0x000fe40003fce000 */
[C---:B------:R-:W-:Y:S02]  /*3f10*/  FSEL R33, R22.reuse, R15, !P5 ;  /* 0x0000000f16217208 */ /* 0x040fe40006800000 */
[----:B------:R-:W-:Y:S02]  /*3f20*/  FSETP.NAN.AND P5, PT, R22, R22, PT ;  /* 0x000000161600720b */ /* 0x000fe40003fa8000 */
[----:B-1----:R-:W-:Y:S02]  /*3f30*/  PRMT R28, R27, 0x7632, R28 ;  /* 0x000076321b1c7816 */ /* 0x002fe4000000001c */
[----:B------:R-:W-:Y:S01]  /*3f40*/  FSEL R34, R23, R16, !P6 ;  /* 0x0000001017227208 */ /* 0x000fe20007000000 */
[----:B------:R-:W-:Y:S01]  /*3f50*/  IMAD.U32 R27, R27, 0x10000, RZ ;  /* 0x000100001b1b7824 */ /* 0x000fe200078e00ff */
[----:B------:R-:W-:-:S02]  /*3f60*/  FSETP.NAN.AND P6, PT, R23, R23, PT ;  /* 0x000000171700720b */ /* 0x000fc40003fc8000 */
[----:B------:R-:W-:Y:S02]  /*3f70*/  @!P2 FSEL R22, R22, R33, P5 ;  /* 0x000000211616a208 */ /* 0x000fe40002800000 */
[----:B------:R-:W-:Y:S01]  /*3f80*/  FSEL R48, R29, R48, !P2 ;  /* 0x000000301d307208 */ /* 0x000fe20005000000 */
[----:B------:R-:W-:Y:S01]  /*3f90*/  IMAD.U32 R29, R28, 0x10000, RZ ;  /* 0x000100001c1d7824 */ /* 0x000fe200078e00ff */
[----:B------:R-:W-:Y:S01]  /*3fa0*/  FSETP.NAN.AND P5, PT, R51, R51, PT ;  /* 0x000000333300720b */ /* 0x000fe20003fa8000 */
[C---:B------:R-:W-:Y:S01]  /*3fb0*/  FADD R28, -R20.reuse, R27 ;  /* 0x0000001b141c7221 */ /* 0x040fe20000000100 */
[----:B------:R-:W-:Y:S01]  /*3fc0*/  @!P2 FSEL R23, R23, R34, P6 ;  /* 0x000000221717a208 */ /* 0x000fe20003000000 */
[----:B------:R-:W-:Y:S01]  /*3fd0*/  FADD R20, -R20, R29 ;  /* 0x0000001d14147221 */ /* 0x000fe20000000100 */
[----:B------:R-:W-:Y:S01]  /*3fe0*/  FSEL R18, R51, R18, P5 ;  /* 0x0000001233127208 */ /* 0x000fe20002800000 */
[----:B------:R-:W-:Y:S01]  /*3ff0*/  FMUL R27, R11, R28 ;  /* 0x0000001c0b1b7220 */ /* 0x000fe20000400000 */
[----:B------:R-:W-:Y:S01]  /*4000*/  FSETP.NAN.AND P5, PT, R23, R23, PT ;  /* 0x000000171700720b */ /* 0x000fe20003fa8000 */
[----:B------:R-:W-:Y:S01]  /*4010*/  FMUL R20, R11, R20 ;  /* 0x000000140b147220 */ /* 0x000fe20000400000 */
[----:B------:R-:W-:Y:S01]  /*4020*/  FSETP.GEU.AND P6, PT, R23, R22, PT ;  /* 0x000000161700720b */ /* 0x000fe20003fce000 */
[----:B------:R-:W-:Y:S01]  /*4030*/  FFMA R11, R27, R32, R30 ;  /* 0x000000201b0b7223 */ /* 0x000fe2000000001e */
[----:B------:R-:W-:-:S02]  /*4040*/  FSEL R22, R23, R22, P5 ;  /* 0x0000001617167208 */ /* 0x000fc40002800000 */
[----:B------:R-:W-:Y:S01]  /*4050*/  FSEL R51, R18, R51, !P2 ;  /* 0x0000003312337208 */ /* 0x000fe20005000000 */
[----:B------:R-:W-:Y:S01]  /*4060*/  FFMA R18, R20, R24, R31 ;  /* 0x0000001814127223 */ /* 0x000fe2000000001f */
[----:B------:R-:W-:Y:S02]  /*4070*/  FSEL R23, R23, R22, !P6 ;  /* 0x0000001617177208 */ /* 0x000fe40007000000 */
[CC--:B------:R-:W-:Y:S02]  /*4080*/  FSETP.GEU.AND P5, PT, R48.reuse, R11.reuse, PT ;  /* 0x0000000b3000720b */ /* 0x0c0fe40003fae000 */
[----:B------:R-:W-:Y:S01]  /*4090*/  FSETP.GEU.AND P6, PT, R51, R18, PT ;  /* 0x000000123300720b */ /* 0x000fe20003fce000 */
[----:B------:R-:W0:Y:S01]  /*40a0*/  SHFL.BFLY PT, R22, R23, 0x10, 0x1f ;  /* 0x0e001f0017167f89 */ /* 0x000e2200000e0000 */
[C---:B------:R-:W-:Y:S02]  /*40b0*/  FSEL R27, R48.reuse, R11, !P5 ;  /* 0x0000000b301b7208 */ /* 0x040fe40006800000 */
[----:B------:R-:W-:-:S02]  /*40c0*/  FSETP.NAN.AND P5, PT, R48, R48, PT ;  /* 0x000000303000720b */ /* 0x000fc40003fa8000 */
[C---:B------:R-:W-:Y:S02]  /*40d0*/  FSEL R20, R51.reuse, R18, !P6 ;  /* 0x0000001233147208 */ /* 0x040fe40007000000 */
[C---:B------:R-:W-:Y:S02]  /*40e0*/  FSETP.NAN.AND P6, PT, R51.reuse, R51, PT ;  /* 0x000000333300720b */ /* 0x040fe40003fc8000 */
[----:B------:R-:W-:Y:S02]  /*40f0*/  @!P2 FSEL R48, R48, R27, P5 ;  /* 0x0000001b3030a208 */ /* 0x000fe40002800000 */
[----:B------:R-:W-:Y:S02]  /*4100*/  @!P2 FSEL R51, R51, R20, P6 ;  /* 0x000000143333a208 */ /* 0x000fe40003000000 */
[----:B------:R-:W-:-:S04]  /*4110*/  FSETP.NAN.AND P6, PT, R48, R48, PT ;  /* 0x000000303000720b */ /* 0x000fc80003fc8000 */
[C---:B------:R-:W-:Y:S02]  /*4120*/  FSEL R20, R48.reuse, R51, P6 ;  /* 0x0000003330147208 */ /* 0x040fe40003000000 */
[----:B------:R-:W-:Y:S02]  /*4130*/  FSETP.NAN.AND P6, PT, R23, R23, PT ;  /* 0x000000171700720b */ /* 0x000fe40003fc8000 */
[----:B------:R-:W-:-:S04]  /*4140*/  FSETP.GEU.AND P5, PT, R48, R51, PT ;  /* 0x000000333000720b */ /* 0x000fc80003fae000 */
[----:B------:R-:W-:Y:S02]  /*4150*/  FSEL R20, R48, R20, !P5 ;  /* 0x0000001430147208 */ /* 0x000fe40006800000 */
[----:B0-----:R-:W-:-:S03]  /*4160*/  FSETP.GEU.AND P5, PT, R23, R22, PT ;  /* 0x000000161700720b */ /* 0x001fc60003fae000 */
[----:B------:R-:W0:Y:S02]  /*4170*/  SHFL.BFLY PT, R27, R20, 0x10, 0x1f ;  /* 0x0e001f00141b7f89 */ /* 0x000e2400000e0000 */
[----:B------:R-:W-:-:S05]  /*4180*/  @!P6 FSEL R23, R23, R22, !P5 ;  /* 0x000000161717e208 */ /* 0x000fca0006800000 */
[----:B------:R-:W1:Y:S01]  /*4190*/  SHFL.BFLY PT, R22, R23, 0x8, 0x1f ;  /* 0x0d001f0017167f89 */ /* 0x000e6200000e0000 */
[C---:B------:R-:W-:Y:S02]  /*41a0*/  FSETP.NAN.AND P5, PT, R20.reuse, R20, PT ;  /* 0x000000141400720b */ /* 0x040fe40003fa8000 */
[----:B0-----:R-:W-:-:S11]  /*41b0*/  FSETP.GEU.AND P6, PT, R20, R27, PT ;  /* 0x0000001b1400720b */ /* 0x001fd60003fce000 */
[----:B------:R-:W-:Y:S02]  /*41c0*/  @!P5 FSEL R20, R20, R27, !P6 ;  /* 0x0000001b1414d208 */ /* 0x000fe40007000000 */
[----:B-1----:R-:W-:-:S03]  /*41d0*/  FSETP.GEU.AND P6, PT, R23, R22, PT ;  /* 0x000000161700720b */ /* 0x002fc60003fce000 */
[----:B------:R-:W0:Y:S01]  /*41e0*/  SHFL.BFLY PT, R27, R20, 0x8, 0x1f ;  /* 0x0d001f00141b7f89 */ /* 0x000e2200000e0000 */
[----:B------:R-:W-:-:S09]  /*41f0*/  FSETP.NAN.AND P5, PT, R23, R23, PT ;  /* 0x000000171700720b */ /* 0x000fd20003fa8000 */
[----:B------:R-:W-:-:S05]  /*4200*/  @P6 FSEL R23, R23, R22, P5 ;  /* 0x0000001617176208 */ /* 0x000fca0002800000 */
[----:B------:R-:W1:Y:S01]  /*4210*/  SHFL.BFLY PT, R22, R23, 0x4, 0x1f ;  /* 0x0c801f0017167f89 */ /* 0x000e6200000e0000 */
[C---:B0-----:R-:W-:Y:S02]  /*4220*/  FSETP.GEU.AND P6, PT, R20.reuse, R27, PT ;  /* 0x0000001b1400720b */ /* 0x041fe40003fce000 */
[----:B------:R-:W-:-:S11]  /*4230*/  FSETP.NAN.AND P5, PT, R20, R20, PT ;  /* 0x000000141400720b */ /* 0x000fd60003fa8000 */
[----:B------:R-:W-:Y:S02]  /*4240*/  @P6 FSEL R20, R20, R27, P5 ;  /* 0x0000001b14146208 */ /* 0x000fe40002800000 */
        /* <DEDUP_REMOVED lines=16> */
[----:B-1----:R-:W-:Y:S02]  /*4350*/  FSETP.GEU.AND P6, PT, R23, R22, PT ;  /* 0x000000161700720b */ /* 0x002fe40003fce000 */
[----:B------:R-:W-:-:S04]  /*4360*/  FSETP.GEU.AND P5, PT, R13, -INF , PT ;  /* 0xff8000000d00780b */ /* 0x000fc80003fae000 */
[----:B------:R-:W-:Y:S02]  /*4370*/  FSEL R13, R13, -INF , P5 ;  /* 0xff8000000d0d7808 */ /* 0x000fe40002800000 */
[----:B------:R-:W-:Y:S02]  /*4380*/  FSETP.NAN.AND P5, PT, R23, R23, PT ;  /* 0x000000171700720b */ /* 0x000fe40003fa8000 */
[----:B------:R-:W-:-:S03]  /*4390*/  FSEL R13, R13, -INF , !P2 ;  /* 0xff8000000d0d7808 */ /* 0x000fc60005000000 */
[----:B------:R-:W-:Y:S02]  /*43a0*/  @P6 SEL R23, R23, R22, P5 ;  /* 0x0000001617176207 */ /* 0x000fe40002800000 */
[C---:B------:R-:W-:Y:S02]  /*43b0*/  FSETP.GT.AND P5, PT, R13.reuse, R21, PT ;  /* 0x000000150d00720b */ /* 0x040fe40003fa4000 */
[C---:B------:R-:W-:Y:S02]  /*43c0*/  FSETP.GT.AND P6, PT, R10.reuse, R19, PT ;  /* 0x000000130a00720b */ /* 0x040fe40003fc4000 */
[C---:B------:R-:W-:Y:S02]  /*43d0*/  FSEL R22, R13.reuse, R21, P5 ;  /* 0x000000150d167208 */ /* 0x040fe40002800000 */
[----:B------:R-:W-:Y:S02]  /*43e0*/  FSETP.NAN.AND P5, PT, R13, R13, PT ;  /* 0x0000000d0d00720b */ /* 0x000fe40003fa8000 */
[----:B------:R-:W-:-:S02]  /*43f0*/  FSEL R19, R10, R19, P6 ;  /* 0x000000130a137208 */ /* 0x000fc40003000000 */
[----:B------:R-:W-:Y:S02]  /*4400*/  @!P2 FSEL R13, R13, R22, P5 ;  /* 0x000000160d0da208 */ /* 0x000fe40002800000 */
[----:B------:R-:W-:Y:S02]  /*4410*/  FSETP.NAN.AND P5, PT, R10, R10, PT ;  /* 0x0000000a0a00720b */ /* 0x000fe40003fa8000 */
[----:B------:R-:W-:Y:S02]  /*4420*/  FSETP.GT.AND P6, PT, R8, R17, PT ;  /* 0x000000110800720b */ /* 0x000fe40003fc4000 */
[----:B------:R-:W-:Y:S02]  /*4430*/  FSEL R19, R10, R19, P5 ;  /* 0x000000130a137208 */ /* 0x000fe40002800000 */
[----:B------:R-:W-:Y:S02]  /*4440*/  FSETP.GT.AND P5, PT, R9, R12, PT ;  /* 0x0000000c0900720b */ /* 0x000fe40003fa4000 */
[----:B------:R-:W-:-:S02]  /*4450*/  FSEL R17, R8, R17, P6 ;  /* 0x0000001108117208 */ /* 0x000fc40003000000 */
[C---:B------:R-:W-:Y:S02]  /*4460*/  FSETP.NAN.AND P6, PT, R9.reuse, R9, PT ;  /* 0x000000090900720b */ /* 0x040fe40003fc8000 */
[----:B------:R-:W-:-:S04]  /*4470*/  FSEL R12, R9, R12, P5 ;  /* 0x0000000c090c7208 */ /* 0x000fc80002800000 */
[----:B------:R-:W-:Y:S02]  /*4480*/  FSEL R12, R9, R12, P6 ;  /* 0x0000000c090c7208 */ /* 0x000fe40003000000 */
[C---:B------:R-:W-:Y:S02]  /*4490*/  FSETP.GT.AND P6, PT, R13.reuse, R14, PT ;  /* 0x0000000e0d00720b */ /* 0x040fe40003fc4000 */
[C---:B------:R-:W-:Y:S02]  /*44a0*/  FSETP.NAN.AND P5, PT, R8.reuse, R8, PT ;  /* 0x000000080800720b */ /* 0x040fe40003fa8000 */
[C---:B------:R-:W-:Y:S02]  /*44b0*/  FSEL R14, R13.reuse, R14, P6 ;  /* 0x0000000e0d0e7208 */ /* 0x040fe40003000000 */
[----:B------:R-:W-:Y:S02]  /*44c0*/  FSETP.NAN.AND P6, PT, R13, R13, PT ;  /* 0x0000000d0d00720b */ /* 0x000fe40003fc8000 */
[----:B------:R-:W-:-:S02]  /*44d0*/  FSEL R17, R8, R17, P5 ;  /* 0x0000001108117208 */ /* 0x000fc40002800000 */
[----:B------:R-:W-:Y:S02]  /*44e0*/  FSEL R14, R13, R14, P6 ;  /* 0x0000000e0d0e7208 */ /* 0x000fe40003000000 */
[----:B------:R-:W-:Y:S02]  /*44f0*/  FSEL R21, R12, R9, !P2 ;  /* 0x000000090c157208 */ /* 0x000fe40005000000 */
[----:B------:R-:W-:Y:S02]  /*4500*/  FSEL R12, R17, R8, !P2 ;  /* 0x00000008110c7208 */ /* 0x000fe40005000000 */
[----:B------:R-:W-:Y:S02]  /*4510*/  FSEL R17, R14, R13, !P2 ;  /* 0x0000000d0e117208 */ /* 0x000fe40005000000 */
[----:B------:R-:W-:Y:S02]  /*4520*/  F2FP.BF16.PACK_AB R8, R15, R16 ;  /* 0x000000100f08723e */ /* 0x000fe400000010ff */
[----:B------:R-:W-:-:S03]  /*4530*/  F2FP.BF16.PACK_AB R14, R18, R11 ;  /* 0x0000000b120e723e */ /* 0x000fc600000010ff */
[----:B------:R-:W-:Y:S04]  /*4540*/  STS [R25], R8 ;  /* 0x0000000819007388 */ /* 0x000fe80000000800 */
[----:B------:R-:W-:Y:S04]  /*4550*/  STS [R25+0x408], R14 ;  /* 0x0004080e19007388 */ /* 0x000fe80000000800 */
[----:B------:R-:W-:Y:S01]  /*4560*/  BAR.SYNC.DEFER_BLOCKING 0x0 ;  /* 0x0000000000007b1d */ /* 0x000fe20000010000 */
[C---:B------:R-:W-:Y:S02]  /*4570*/  FSETP.GT.AND P5, PT, R21.reuse, R42, PT ;  /* 0x0000002a1500720b */ /* 0x040fe40003fa4000 */
[----:B------:R-:W-:-:S02]  /*4580*/  FSETP.NAN.AND P6, PT, R21, R21, PT ;  /* 0x000000151500720b */ /* 0x000fc40003fc8000 */
[----:B------:R-:W-:Y:S02]  /*4590*/  FSEL R42, R21, R42, P5 ;  /* 0x0000002a152a7208 */ /* 0x000fe40002800000 */
[CC--:B------:R-:W-:Y:S02]  /*45a0*/  FSETP.GT.AND P5, PT, R12.reuse, R43.reuse, PT ;  /* 0x0000002b0c00720b */ /* 0x0c0fe40003fa4000 */
[----:B------:R-:W-:Y:S02]  /*45b0*/  FSEL R10, R19, R10, !P2 ;  /* 0x0000000a130a7208 */ /* 0x000fe40005000000 */
[C---:B------:R-:W-:Y:S01]  /*45c0*/  FSEL R43, R12.reuse, R43, P5 ;  /* 0x0000002b0c2b7208 */ /* 0x040fe20002800000 */
[----:B------:R-:W0:Y:S01]  /*45d0*/  LDS.64 R8, [R5] ;  /* 0x0000000005087984 */ /* 0x000e220000000a00 */
[----:B------:R-:W-:Y:S02]  /*45e0*/  @!P2 FSEL R21, R21, R42, P6 ;  /* 0x0000002a1515a208 */ /* 0x000fe40003000000 */
[----:B------:R-:W-:-:S02]  /*45f0*/  FSETP.NAN.AND P5, PT, R12, R12, PT ;  /* 0x0000000c0c00720b */ /* 0x000fc40003fa8000 */
[----:B------:R-:W-:Y:S02]  /*4600*/  FSETP.GT.AND P6, PT, R10, R41, PT ;  /* 0x000000290a00720b */ /* 0x000fe40003fc4000 */
[----:B------:R-:W-:Y:S02]  /*4610*/  @!P2 FSEL R12, R12, R43, P5 ;  /* 0x0000002b0c0ca208 */ /* 0x000fe40002800000 */
[C---:B------:R-:W-:Y:S02]  /*4620*/  FSEL R41, R10.reuse, R41, P6 ;  /* 0x000000290a297208 */ /* 0x040fe40003000000 */
[C---:B------:R-:W-:Y:S02]  /*4630*/  FSETP.NAN.AND P5, PT, R10.reuse, R10, PT ;  /* 0x0000000a0a00720b */ /* 0x040fe40003fa8000 */
[----:B------:R-:W-:Y:S02]  /*4640*/  FSETP.GT.AND P6, PT, R17, R40, PT ;  /* 0x000000281100720b */ /* 0x000fe40003fc4000 */
[----:B------:R-:W-:-:S02]  /*4650*/  @!P2 FSEL R10, R10, R41, P5 ;  /* 0x000000290a0aa208 */ /* 0x000fc40002800000 */
[C---:B------:R-:W-:Y:S02]  /*4660*/  FSEL R40, R17.reuse, R40, P6 ;  /* 0x0000002811287208 */ /* 0x040fe40003000000 */
[C---:B------:R-:W-:Y:S02]  /*4670*/  FSETP.NAN.AND P5, PT, R17.reuse, R17, PT ;  /* 0x000000111100720b */ /* 0x040fe40003fa8000 */
[CC--:B------:R-:W-:Y:S02]  /*4680*/  FSETP.GT.AND P6, PT, R10.reuse, R49.reuse, PT ;  /* 0x000000310a00720b */ /* 0x0c0fe40003fc4000 */
[----:B------:R-:W-:Y:S01]  /*4690*/  @!P2 FSEL R17, R17, R40, P5 ;  /* 0x000000281111a208 */ /* 0x000fe20002800000 */
[----:B------:R-:W1:Y:S01]  /*46a0*/  SHFL.BFLY PT, R13, R20, 0x1, 0x1f ;  /* 0x0c201f00140d7f89 */ /* 0x000e6200000e0000 */
[----:B------:R-:W-:Y:S02]  /*46b0*/  FSEL R49, R10, R49, P6 ;  /* 0x000000310a317208 */ /* 0x000fe40003000000 */
[----:B------:R-:W-:-:S02]  /*46c0*/  FSETP.GT.AND P5, PT, R17, R46, PT ;  /* 0x0000002e1100720b */ /* 0x000fc40003fa4000 */
[----:B------:R-:W-:Y:S01]  /*46d0*/  FSETP.GT.AND P6, PT, R12, R45, PT ;  /* 0x0000002d0c00720b */ /* 0x000fe20003fc4000 */
[----:B------:R-:W-:Y:S01]  /*46e0*/  IMAD.WIDE R52, R52, R3, c[0x0][0x1a8] ;  /* 0x00006a0034347625 */ /* 0x000fe200078e0203 */
[----:B------:R-:W-:Y:S02]  /*46f0*/  FSEL R46, R17, R46, P5 ;  /* 0x0000002e112e7208 */ /* 0x000fe40002800000 */
[C---:B------:R-:W-:Y:S02]  /*4700*/  FSETP.GT.AND P5, PT, R21.reuse, R44, PT ;  /* 0x0000002c1500720b */ /* 0x040fe40003fa4000 */
[C---:B------:R-:W-:Y:S02]  /*4710*/  FSEL R45, R12.reuse, R45, P6 ;  /* 0x0000002d0c2d7208 */ /* 0x040fe40003000000 */
[----:B------:R-:W-:Y:S02]  /*4720*/  FSETP.NAN.AND P6, PT, R12, R12, PT ;  /* 0x0000000c0c00720b */ /* 0x000fe40003fc8000 */
[----:B------:R-:W-:Y:S01]  /*4730*/  FSEL R44, R21, R44, P5 ;  /* 0x0000002c152c7208 */ /* 0x000fe20002800000 */
[----:B0-----:R-:W-:Y:S04]  /*4740*/  @!P1 STG.E.64 [R52.64], R8 ;  /* 0x0000000834009986 */ /* 0x001fe8000c101b04 */
[----:B------:R-:W-:Y:S01]  /*4750*/  BAR.SYNC.DEFER_BLOCKING 0x0 ;  /* 0x0000000000007b1d */ /* 0x000fe20000010000 */
[----:B------:R-:W-:-:S02]  /*4760*/  FSETP.NAN.AND P5, PT, R10, R10, PT ;  /* 0x0000000a0a00720b */ /* 0x000fc40003fa8000 */
[----:B------:R-:W-:Y:S02]  /*4770*/  FSEL R45, R12, R45, P6 ;  /* 0x0000002d0c2d7208 */ /* 0x000fe40003000000 */
[----:B------:R-:W-:Y:S02]  /*4780*/  FSEL R49, R10, R49, P5 ;  /* 0x000000310a317208 */ /* 0x000fe40002800000 */
[----:B------:R-:W-:Y:S02]  /*4790*/  FSETP.NAN.AND P5, PT, R21, R21, PT ;  /* 0x000000151500720b */ /* 0x000fe40003fa8000 */
[----:B------:R-:W-:Y:S02]  /*47a0*/  FSEL R12, R45, R12, !P2 ;  /* 0x0000000c2d0c7208 */ /* 0x000fe40005000000 */
[----:B------:R-:W-:Y:S02]  /*47b0*/  FSETP.NAN.AND P6, PT, R17, R17, PT ;  /* 0x000000111100720b */ /* 0x000fe40003fc8000 */
[----:B------:R-:W-:-:S02]  /*47c0*/  FSEL R44, R21, R44, P5 ;  /* 0x0000002c152c7208 */ /* 0x000fc40002800000 */
[-C--:B------:R-:W-:Y:S02]  /*47d0*/  FSETP.GT.AND P5, PT, R12, R11.reuse, PT ;  /* 0x0000000b0c00720b */ /* 0x080fe40003fa4000 */
[----:B------:R-:W-:Y:S02]  /*47e0*/  FSEL R46, R17, R46, P6 ;  /* 0x0000002e112e7208 */ /* 0x000fe40003000000 */
[----:B------:R-:W-:Y:S02]  /*47f0*/  FSETP.NAN.AND P6, PT, R20, R20, PT ;  /* 0x000000141400720b */ /* 0x000fe40003fc8000 */
[----:B------:R-:W-:Y:S02]  /*4800*/  FSEL R11, R12, R11, P5 ;  /* 0x0000000b0c0b7208 */ /* 0x000fe40002800000 */
[CC--:B-1----:R-:W-:Y:S02]  /*4810*/  FSETP.GEU.AND P5, PT, R20.reuse, R13.reuse, PT ;  /* 0x0000000d1400720b */ /* 0x0c2fe40003fae000 */
[----:B------:R-:W-:-:S02]  /*4820*/  SEL R13, R20, R13, P6 ;  /* 0x0000000d140d7207 */ /* 0x000fc40003000000 */
[----:B------:R-:W-:Y:S02]  /*4830*/  FSEL R21, R44, R21, !P2 ;  /* 0x000000152c157208 */ /* 0x000fe40005000000 */
[----:B------:R-:W-:Y:S01]  /*4840*/  SEL R13, R20, R13, !P5 ;  /* 0x0000000d140d7207 */ /* 0x000fe20006800000 */
[----:B------:R-:W-:Y:S01]  /*4850*/  @!P4 STS [R6], R23 ;  /* 0x000000170600c388 */ /* 0x000fe20000000800 */
[----:B------:R-:W-:Y:S02]  /*4860*/  FSETP.GT.AND P6, PT, R21, R18, PT ;  /* 0x000000121500720b */ /* 0x000fe40003fc4000 */
[----:B------:R-:W-:Y:S01]  /*4870*/  FSEL R49, R49, R10, !P2 ;  /* 0x0000000a31317208 */ /* 0x000fe20005000000 */
[----:B------:R-:W-:Y:S01]  /*4880*/  @!P4 STS [R6+0x20], R13 ;  /* 0x0000200d0600c388 */ /* 0x000fe20000000800 */
[----:B------:R-:W-:-:S03]  /*4890*/  FSEL R18, R21, R18, P6 ;  /* 0x0000001215127208 */ /* 0x000fc60003000000 */
[----:B------:R-:W-:Y:S01]  /*48a0*/  BAR.SYNC.DEFER_BLOCKING 0x0 ;  /* 0x0000000000007b1d */ /* 0x000fe20000010000 */
[-C--:B------:R-:W-:Y:S02]  /*48b0*/  FSETP.GT.AND P6, PT, R49, R16.reuse, PT ;  /* 0x000000103100720b */ /* 0x080fe40003fc4000 */
[----:B------:R-:W-:Y:S02]  /*48c0*/  FSEL R46, R46, R17, !P2 ;  /* 0x000000112e2e7208 */ /* 0x000fe40005000000 */
[----:B------:R-:W-:Y:S02]  /*48d0*/  FSETP.NAN.AND P5, PT, R21, R21, PT ;  /* 0x000000151500720b */ /* 0x000fe40003fa8000 */
[----:B------:R-:W-:Y:S02]  /*48e0*/  FSEL R16, R49, R16, P6 ;  /* 0x0000001031107208 */ /* 0x000fe40003000000 */
[----:B------:R-:W-:Y:S02]  /*48f0*/  FSETP.GT.AND P6, PT, R46, R15, PT ;  /* 0x0000000f2e00720b */ /* 0x000fe40003fc4000 */
[----:B------:R-:W-:-:S02]  /*4900*/  @!P2 FSEL R21, R21, R18, P5 ;  /* 0x000000121515a208 */ /* 0x000fc40002800000 */
[----:B------:R-:W-:Y:S02]  /*4910*/  FSETP.NAN.AND P5, PT, R12, R12, PT ;  /* 0x0000000c0c00720b */ /* 0x000fe40003fa8000 */
[----:B------:R-:W-:Y:S02]  /*4920*/  FSEL R15, R46, R15, P6 ;  /* 0x0000000f2e0f7208 */ /* 0x000fe40003000000 */
[C---:B------:R-:W-:Y:S02]  /*4930*/  FSETP.NAN.AND P6, PT, R49.reuse, R49, PT ;  /* 0x000000313100720b */ /* 0x040fe40003fc8000 */
[----:B------:R-:W-:Y:S02]  /*4940*/  @!P2 FSEL R12, R12, R11, P5 ;  /* 0x0000000b0c0ca208 */ /* 0x000fe40002800000 */
[C---:B------:R-:W-:Y:S02]  /*4950*/  FSETP.NAN.AND P5, PT, R46.reuse, R46, PT ;  /* 0x0000002e2e00720b */ /* 0x040fe40003fa8000 */
[----:B------:R-:W-:Y:S01]  /*4960*/  @!P2 FSEL R49, R49, R16, P6 ;  /* 0x000000103131a208 */ /* 0x000fe20003000000 */
[----:B------:R-:W-:Y:S01]  /*4970*/  @!P3 LDS R25, [R2.X4] ;  /* 0x000000000219b984 */ /* 0x000fe20000004800 */
[----:B------:R-:W-:-:S02]  /*4980*/  @!P2 FSEL R46, R46, R15, P5 ;  /* 0x0000000f2e2ea208 */ /* 0x000fc40002800000 */
[C---:B------:R-:W-:Y:S02]  /*4990*/  FSETP.NAN.AND P5, PT, R49.reuse, R49, PT ;  /* 0x000000313100720b */ /* 0x040fe40003fa8000 */
[CC--:B------:R-:W-:Y:S02]  /*49a0*/  FSETP.GT.AND P2, PT, R49.reuse, R46.reuse, PT ;  /* 0x0000002e3100720b */ /* 0x0c0fe40003f44000 */
[----:B------:R-:W-:-:S04]  /*49b0*/  FSEL R5, R49, R46, P5 ;  /* 0x0000002e31057208 */ /* 0x000fc80002800000 */
[----:B------:R-:W-:-:S05]  /*49c0*/  FSEL R15, R49, R5, P2 ;  /* 0x00000005310f7208 */ /* 0x000fca0001000000 */
[----:B------:R-:W0:Y:S01]  /*49d0*/  SHFL.BFLY PT, R8, R15, 0x10, 0x1f ;  /* 0x0e001f000f087f89 */ /* 0x000e2200000e0000 */
[C---:B------:R-:W-:Y:S02]  /*49e0*/  FSETP.NAN.AND P5, PT, R12.reuse, R12, PT ;  /* 0x0000000c0c00720b */ /* 0x040fe40003fa8000 */
[----:B------:R-:W-:Y:S02]  /*49f0*/  FSETP.NAN.AND P6, PT, R15, R15, PT ;  /* 0x0000000f0f00720b */ /* 0x000fe40003fc8000 */
[CC--:B------:R-:W-:Y:S02]  /*4a00*/  FSETP.GT.AND P2, PT, R12.reuse, R21.reuse, PT ;  /* 0x000000150c00720b */ /* 0x0c0fe40003f44000 */
[----:B------:R-:W-:-:S04]  /*4a10*/  FSEL R5, R12, R21, P5 ;  /* 0x000000150c057208 */ /* 0x000fc80002800000 */
[----:B------:R-:W-:-:S05]  /*4a20*/  FSEL R10, R12, R5, P2 ;  /* 0x000000050c0a7208 */ /* 0x000fca0001000000 */
[----:B------:R-:W1:Y:S01]  /*4a30*/  SHFL.BFLY PT, R5, R10, 0x10, 0x1f ;  /* 0x0e001f000a057f89 */ /* 0x000e6200000e0000 */
[----:B0-----:R-:W-:-:S04]  /*4a40*/  FSETP.GT.AND P5, PT, R15, R8, PT ;  /* 0x000000080f00720b */ /* 0x001fc80003fa4000 */
[----:B------:R-:W-:Y:S02]  /*4a50*/  @!P6 FSEL R15, R15, R8, P5 ;  /* 0x000000080f0fe208 */ /* 0x000fe40002800000 */
[----:B------:R-:W0:Y:S01]  /*4a60*/  SHFL.BFLY PT, R8, R25, 0x4, 0x1f ;  /* 0x0c801f0019087f89 */ /* 0x000e2200000e0000 */
[----:B------:R-:W-:-:S03]  /*4a70*/  FSETP.NAN.AND P2, PT, R10, R10, PT ;  /* 0x0000000a0a00720b */ /* 0x000fc60003f48000 */
[----:B------:R-:W2:Y:S01]  /*4a80*/  SHFL.BFLY PT, R12, R15, 0x8, 0x1f ;  /* 0x0d001f000f0c7f89 */ /* 0x000ea200000e0000 */
[----:B-1----:R-:W-:-:S09]  /*4a90*/  FSETP.GT.AND P5, PT, R10, R5, PT ;  /* 0x000000050a00720b */ /* 0x002fd20003fa4000 */
[----:B------:R-:W-:Y:S02]  /*4aa0*/  @!P2 FSEL R10, R10, R5, P5 ;  /* 0x000000050a0aa208 */ /* 0x000fe40002800000 */
[C---:B------:R-:W-:Y:S02]  /*4ab0*/  FSETP.NAN.AND P5, PT, R25.reuse, R25, PT ;  /* 0x000000191900720b */ /* 0x040fe40003fa8000 */
[----:B0-----:R-:W-:-:S04]  /*4ac0*/  FSETP.GEU.AND P6, PT, R25, R8, PT ;  /* 0x000000081900720b */ /* 0x001fc80003fce000 */
[C---:B------:R-:W-:Y:S01]  /*4ad0*/  FSEL R8, R25.reuse, R8, !P6 ;  /* 0x0000000819087208 */ /* 0x040fe20007000000 */
[----:B------:R-:W0:Y:S03]  /*4ae0*/  SHFL.BFLY PT, R9, R10, 0x8, 0x1f ;  /* 0x0d001f000a097f89 */ /* 0x000e2600000e0000 */
[----:B------:R-:W-:-:S05]  /*4af0*/  FSEL R5, R25, R8, P5 ;  /* 0x0000000819057208 */ /* 0x000fca0002800000 */
[----:B------:R-:W1:Y:S01]  /*4b00*/  SHFL.BFLY PT, R8, R5, 0x2, 0x1f ;  /* 0x0c401f0005087f89 */ /* 0x000e6200000e0000 */
[C---:B--2---:R-:W-:Y:S02]  /*4b10*/  FSETP.GT.AND P2, PT, R15.reuse, R12, PT ;  /* 0x0000000c0f00720b */ /* 0x044fe40003f44000 */
[----:B------:R-:W-:Y:S02]  /*4b20*/  FSETP.NAN.AND P6, PT, R15, R15, PT ;  /* 0x0000000f0f00720b */ /* 0x000fe40003fc8000 */
[----:B0-----:R-:W-:-:S09]  /*4b30*/  FSETP.GT.AND P5, PT, R10, R9, PT ;  /* 0x000000090a00720b */ /* 0x001fd20003fa4000 */
[----:B------:R-:W-:Y:S02]  /*4b40*/  @!P2 FSEL R15, R15, R12, P6 ;  /* 0x0000000c0f0fa208 */ /* 0x000fe40003000000 */
[C---:B------:R-:W-:Y:S02]  /*4b50*/  FSETP.NAN.AND P2, PT, R10.reuse, R10, PT ;  /* 0x0000000a0a00720b */ /* 0x040fe40003f48000 */
[C---:B-1----:R-:W-:Y:S01]  /*4b60*/  FSETP.GEU.AND P6, PT, R5.reuse, R8, PT ;  /* 0x000000080500720b */ /* 0x042fe20003fce000 */
[----:B------:R-:W0:Y:S01]  /*4b70*/  SHFL.BFLY PT, R12, R15, 0x4, 0x1f ;  /* 0x0c801f000f0c7f89 */ /* 0x000e2200000e0000 */
[----:B------:R-:W-:Y:S02]  /*4b80*/  @!P5 FSEL R10, R10, R9, P2 ;  /* 0x000000090a0ad208 */ /* 0x000fe40001000000 */
[----:B------:R-:W-:-:S03]  /*4b90*/  FSETP.NAN.AND P5, PT, R5, R5, PT ;  /* 0x000000050500720b */ /* 0x000fc60003fa8000 */
[----:B------:R-:W1:Y:S06]  /*4ba0*/  SHFL.BFLY PT, R9, R10, 0x4, 0x1f ;  /* 0x0c801f000a097f89 */ /* 0x000e6c00000e0000 */
[----:B------:R-:W-:-:S05]  /*4bb0*/  @P6 FSEL R5, R5, R8, P5 ;  /* 0x0000000805056208 */ /* 0x000fca0002800000 */
[----:B------:R-:W2:Y:S01]  /*4bc0*/  SHFL.BFLY PT, R8, R5, 0x1, 0x1f ;  /* 0x0c201f0005087f89 */ /* 0x000ea200000e0000 */
[C---:B0-----:R-:W-:Y:S02]  /*4bd0*/  FSETP.GT.AND P2, PT, R15.reuse, R12, PT ;  /* 0x0000000c0f00720b */ /* 0x041fe40003f44000 */
[----:B------:R-:W-:Y:S02]  /*4be0*/  FSETP.NAN.AND P6, PT, R15, R15, PT ;  /* 0x0000000f0f00720b */ /* 0x000fe40003fc8000 */
[----:B-1----:R-:W-:-:S09]  /*4bf0*/  FSETP.GT.AND P5, PT, R10, R9, PT ;  /* 0x000000090a00720b */ /* 0x002fd20003fa4000 */
[----:B------:R-:W-:Y:S02]  /*4c00*/  @!P2 FSEL R15, R15, R12, P6 ;  /* 0x0000000c0f0fa208 */ /* 0x000fe40003000000 */
[----:B--2---:R-:W-:Y:S02]  /*4c10*/  FSETP.GEU.AND P6, PT, R5, R8, PT ;  /* 0x000000080500720b */ /* 0x004fe40003fce000 */
[----:B------:R-:W-:-:S04]  /*4c20*/  FSETP.NAN.AND P2, PT, R10, R10, PT ;  /* 0x0000000a0a00720b */ /* 0x000fc80003f48000 */
[----:B------:R-:W-:Y:S02]  /*4c30*/  @!P5 FSEL R10, R10, R9, P2 ;  /* 0x000000090a0ad208 */ /* 0x000fe40001000000 */
[----:B------:R-:W-:-:S05]  /*4c40*/  FSETP.NAN.AND P5, PT, R5, R5, PT ;  /* 0x000000050500720b */ /* 0x000fca0003fa8000 */
[----:B------:R-:W-:-:S05]  /*4c50*/  @P6 SEL R5, R5, R8, P5 ;  /* 0x0000000805056207 */ /* 0x000fca0002800000 */
[----:B------:R-:W-:Y:S04]  /*4c60*/  @P0 STS [R2.X4], R5 ;  /* 0x0000000502000388 */ /* 0x000fe80000004800 */
[----:B------:R-:W-:Y:S06]  /*4c70*/  BAR.SYNC.DEFER_BLOCKING 0x0 ;  /* 0x0000000000007b1d */ /* 0x000fec0000010000 */
[----:B------:R-:W0:Y:S04]  /*4c80*/  SHFL.BFLY PT, R12, R15, 0x2, 0x1f ;  /* 0x0c401f000f0c7f89 */ /* 0x000e2800000e0000 */
[----:B------:R-:W1:Y:S04]  /*4c90*/  SHFL.BFLY PT, R11, R10, 0x2, 0x1f ;  /* 0x0c401f000a0b7f89 */ /* 0x000e6800000e0000 */
[----:B------:R-:W-:Y:S04]  /*4ca0*/  LDS R8, [RZ] ;  /* 0x00000000ff087984 */ /* 0x000fe80000000800 */
[----:B------:R-:W2:Y:S04]  /*4cb0*/  LDS R9, [0x20] ;  /* 0x00002000ff097984 */ /* 0x000ea80000000800 */
[----:B------:R-:W-:Y:S01]  /*4cc0*/  BAR.SYNC.DEFER_BLOCKING 0x0 ;  /* 0x0000000000007b1d */ /* 0x000fe20000010000 */
[----:B0-----:R-:W-:-:S02]  /*4cd0*/  FSETP.GT.AND P2, PT, R15, R12, PT ;  /* 0x0000000c0f00720b */ /* 0x001fc40003f44000 */
[----:B-1----:R-:W-:Y:S02]  /*4ce0*/  FSETP.GT.AND P5, PT, R10, R11, PT ;  /* 0x0000000b0a00720b */ /* 0x002fe40003fa4000 */
[----:B------:R-:W-:-:S09]  /*4cf0*/  FSETP.NAN.AND P6, PT, R15, R15, PT ;  /* 0x0000000f0f00720b */ /* 0x000fd20003fc8000 */
[----:B------:R-:W-:Y:S02]  /*4d00*/  @!P2 FSEL R15, R15, R12, P6 ;  /* 0x0000000c0f0fa208 */ /* 0x000fe40003000000 */
[----:B------:R-:W-:-:S04]  /*4d10*/  FSETP.NAN.AND P2, PT, R10, R10, PT ;  /* 0x0000000a0a00720b */ /* 0x000fc80003f48000 */
[----:B------:R-:W-:-:S05]  /*4d20*/  @!P5 FSEL R10, R10, R11, P2 ;  /* 0x0000000b0a0ad208 */ /* 0x000fca0001000000 */
[----:B------:R-:W0:Y:S04]  /*4d30*/  SHFL.BFLY PT, R11, R10, 0x1, 0x1f ;  /* 0x0c201f000a0b7f89 */ /* 0x000e2800000e0000 */
[----:B--2---:R-:W-:Y:S04]  /*4d40*/  STS.64 [RZ], R8 ;  /* 0x00000008ff007388 */ /* 0x004fe80000000a00 */
[----:B------:R-:W1:Y:S04]  /*4d50*/  SHFL.BFLY PT, R12, R15, 0x1, 0x1f ;  /* 0x0c201f000f0c7f89 */ /* 0x000e6800000e0000 */
[----:B------:R-:W-:Y:S01]  /*4d60*/  BAR.SYNC.DEFER_BLOCKING 0x0 ;  /* 0x0000000000007b1d */ /* 0x000fe20000010000 */
[----:B------:R-:W-:-:S02]  /*4d70*/  FSETP.NAN.AND P6, PT, R10, R10, PT ;  /* 0x0000000a0a00720b */ /* 0x000fc40003fc8000 */
[----:B------:R-:W-:Y:S02]  /*4d80*/  LOP3.LUT R5, R2, 0x1, RZ, 0xc0, !PT ;  /* 0x0000000102057812 */ /* 0x000fe400078ec0ff */
[CC--:B0-----:R-:W-:Y:S02]  /*4d90*/  FSETP.GT.AND P5, PT, R10.reuse, R11.reuse, PT ;  /* 0x0000000b0a00720b */ /* 0x0c1fe40003fa4000 */
[----:B------:R-:W-:-:S04]  /*4da0*/  SEL R11, R10, R11, P6 ;  /* 0x0000000b0a0b7207 */ /* 0x000fc80003000000 */
[----:B------:R-:W-:Y:S02]  /*4db0*/  SEL R13, R10, R11, P5 ;  /* 0x0000000b0a0d7207 */ /* 0x000fe40002800000 */
[----:B------:R-:W-:Y:S04]  /*4dc0*/  LDS R11, [R5.X4] ;  /* 0x00000000050b7984 */ /* 0x000fe80000004800 */
[----:B------:R-:W-:Y:S01]  /*4dd0*/  BAR.SYNC.DEFER_BLOCKING 0x0 ;  /* 0x0000000000007b1d */ /* 0x000fe20000010000 */
[C---:B-1----:R-:W-:Y:S02]  /*4de0*/  FSETP.GT.AND P2, PT, R15.reuse, R12, PT ;  /* 0x0000000c0f00720b */ /* 0x042fe40003f44000 */
[----:B------:R-:W-:-:S11]  /*4df0*/  FSETP.NAN.AND P6, PT, R15, R15, PT ;  /* 0x0000000f0f00720b */ /* 0x000fd60003fc8000 */
[----:B------:R-:W-:-:S05]  /*4e00*/  @!P2 SEL R15, R15, R12, P6 ;  /* 0x0000000c0f0fa207 */ /* 0x000fca0003000000 */
[----:B------:R-:W-:Y:S04]  /*4e10*/  @!P4 STS [R6], R15 ;  /* 0x0000000f0600c388 */ /* 0x000fe80000000800 */
[----:B------:R-:W-:Y:S04]  /*4e20*/  @!P4 STS [R6+0x20], R13 ;  /* 0x0000200d0600c388 */ /* 0x000fe80000000800 */
[----:B------:R-:W-:Y:S06]  /*4e30*/  BAR.SYNC.DEFER_BLOCKING 0x0 ;  /* 0x0000000000007b1d */ /* 0x000fec0000010000 */
[----:B------:R-:W0:Y:S04]  /*4e40*/  @!P3 LDS R26, [R2.X4] ;  /* 0x00000000021ab984 */ /* 0x000e280000004800 */
[----:B0-----:R-:W0:Y:S01]  /*4e50*/  SHFL.BFLY PT, R17, R26, 0x4, 0x1f ;  /* 0x0c801f001a117f89 */ /* 0x001e2200000e0000 */
[----:B------:R-:W-:-:S02]  /*4e60*/  FSETP.NAN.AND P3, PT, R26, R26, PT ;  /* 0x0000001a1a00720b */ /* 0x000fc40003f68000 */
[----:B0-----:R-:W-:-:S04]  /*4e70*/  FSETP.GT.AND P2, PT, R26, R17, PT ;  /* 0x000000111a00720b */ /* 0x001fc80003f44000 */
[----:B------:R-:W-:-:S04]  /*4e80*/  FSEL R17, R26, R17, P2 ;  /* 0x000000111a117208 */ /* 0x000fc80001000000 */
[----:B------:R-:W-:-:S05]  /*4e90*/  FSEL R17, R26, R17, P3 ;  /* 0x000000111a117208 */ /* 0x000fca0001800000 */
[----:B------:R-:W0:Y:S01]  /*4ea0*/  SHFL.BFLY PT, R10, R17, 0x2, 0x1f ;  /* 0x0c401f00110a7f89 */ /* 0x000e2200000e0000 */
[C---:B------:R-:W-:Y:S02]  /*4eb0*/  FSETP.NAN.AND P3, PT, R17.reuse, R17, PT ;  /* 0x000000111100720b */ /* 0x040fe40003f68000 */
[----:B0-----:R-:W-:-:S13]  /*4ec0*/  FSETP.GT.AND P2, PT, R17, R10, PT ;  /* 0x0000000a1100720b */ /* 0x001fda0003f44000 */
[----:B------:R-:W-:-:S05]  /*4ed0*/  @!P2 FSEL R17, R17, R10, P3 ;  /* 0x0000000a1111a208 */ /* 0x000fca0001800000 */
[----:B------:R-:W0:Y:S01]  /*4ee0*/  SHFL.BFLY PT, R6, R17, 0x1, 0x1f ;  /* 0x0c201f0011067f89 */ /* 0x000e2200000e0000 */
[C---:B------:R-:W-:Y:S02]  /*4ef0*/  FSETP.NAN.AND P3, PT, R17.reuse, R17, PT ;  /* 0x000000111100720b */ /* 0x040fe40003f68000 */
[----:B0-----:R-:W-:-:S13]  /*4f00*/  FSETP.GT.AND P2, PT, R17, R6, PT ;  /* 0x000000061100720b */ /* 0x001fda0003f44000 */
[----:B------:R-:W-:-:S05]  /*4f10*/  @!P2 SEL R17, R17, R6, P3 ;  /* 0x000000061111a207 */ /* 0x000fca0001800000 */
[----:B------:R-:W-:Y:S04]  /*4f20*/  @P0 STS [R2.X4], R17 ;  /* 0x0000001102000388 */ /* 0x000fe80000004800 */
[----:B------:R-:W-:Y:S06]  /*4f30*/  BAR.SYNC.DEFER_BLOCKING 0x0 ;  /* 0x0000000000007b1d */ /* 0x000fec0000010000 */
[----:B------:R-:W-:Y:S04]  /*4f40*/  LDS R12, [RZ] ;  /* 0x00000000ff0c7984 */ /* 0x000fe80000000800 */
[----:B------:R-:W0:Y:S04]  /*4f50*/  LDS R13, [0x20] ;  /* 0x00002000ff0d7984 */ /* 0x000e280000000800 */
[----:B------:R-:W-:Y:S01]  /*4f60*/  BAR.SYNC.DEFER_BLOCKING 0x0 ;  /* 0x0000000000007b1d */ /* 0x000fe20000010000 */
[----:B------:R-:W-:-:S02]  /*4f70*/  FSETP.GE.AND P0, PT, R8, RZ, PT ;  /* 0x000000ff0800720b */ /* 0x000fc40003f06000 */
[C---:B------:R-:W-:Y:S02]  /*4f80*/  FSETP.GE.AND P2, PT, R9.reuse, RZ, PT ;  /* 0x000000ff0900720b */ /* 0x040fe40003f46000 */
[----:B------:R-:W-:Y:S02]  /*4f90*/  FSEL R8, R8, RZ, !P0 ;  /* 0x000000ff08087208 */ /* 0x000fe40004000000 */
[----:B------:R-:W-:-:S03]  /*4fa0*/  FSEL R9, R9, RZ, !P2 ;  /* 0x000000ff09097208 */ /* 0x000fc60005000000 */
[----:B------:R-:W-:Y:S02]  /*4fb0*/  FADD R8, RZ, -R8 ;  /* 0x80000008ff087221 */ /* 0x000fe40000000000 */
[----:B------:R-:W-:-:S03]  /*4fc0*/  FADD R9, RZ, -R9 ;  /* 0x80000009ff097221 */ /* 0x000fc60000000000 */
[----:B------:R-:W-:Y:S02]  /*4fd0*/  FSETP.NAN.AND P2, PT, R8, R8, PT ;  /* 0x000000080800720b */ /* 0x000fe40003f48000 */
[----:B------:R-:W-:Y:S01]  /*4fe0*/  FSETP.NAN.AND P3, PT, R9, R9, PT ;  /* 0x000000090900720b */ /* 0x000fe20003f68000 */
[----:B0-----:R-:W-:Y:S04]  /*4ff0*/  STS.64 [RZ], R12 ;  /* 0x0000000cff007388 */ /* 0x001fe80000000a00 */
[----:B------:R-:W-:Y:S01]  /*5000*/  BAR.SYNC.DEFER_BLOCKING 0x0 ;  /* 0x0000000000007b1d */ /* 0x000fe20000010000 */
[----:B------:R-:W-:Y:S02]  /*5010*/  FSETP.GTU.AND P0, PT, R12, RZ, PT ;  /* 0x000000ff0c00720b */ /* 0x000fe40003f0c000 */
[----:B------:R-:W-:-:S02]  /*5020*/  FSETP.GTU.AND P4, PT, R13, RZ, PT ;  /* 0x000000ff0d00720b */ /* 0x000fc40003f8c000 */
[----:B------:R-:W-:Y:S02]  /*5030*/  FSEL R15, R12, RZ, P0 ;  /* 0x000000ff0c0f7208 */ /* 0x000fe40000000000 */
[----:B------:R-:W-:Y:S02]  /*5040*/  FSEL R6, R13, RZ, P4 ;  /* 0x000000ff0d067208 */ /* 0x000fe40002000000 */
[----:B------:R-:W-:-:S04]  /*5050*/  FSETP.GT.AND P0, PT, R8, R15, PT ;  /* 0x0000000f0800720b */ /* 0x000fc80003f04000 */
[----:B------:R-:W-:Y:S02]  /*5060*/  @!P2 FSEL R8, R8, R15, P0 ;  /* 0x0000000f0808a208 */ /* 0x000fe40000000000 */
[----:B------:R-:W-:-:S04]  /*5070*/  FSETP.GT.AND P0, PT, R9, R6, PT ;  /* 0x000000060900720b */ /* 0x000fc80003f04000 */
[----:B------:R-:W-:Y:S01]  /*5080*/  @!P3 FSEL R9, R9, R6, P0 ;  /* 0x000000060909b208 */ /* 0x000fe20000000000 */
[----:B------:R-:W-:Y:S01]  /*5090*/  FMUL R14, R8, 0.0078740157186985015869 ;  /* 0x3c010204080e7820 */ /* 0x000fe20000400000 */
[----:B------:R-:W0:Y:S04]  /*50a0*/  LDS R6, [R5.X4] ;  /* 0x0000000005067984 */ /* 0x000e280000004800 */
[C---:B------:R-:W-:Y:S01]  /*50b0*/  FSETP.GT.AND P0, PT, R14.reuse, 9.9999997473787516356e-06, PT ;  /* 0x3727c5ac0e00780b */ /* 0x040fe20003f04000 */
[----:B------:R-:W-:Y:S01]  /*50c0*/  FMUL R15, R9, 0.0078740157186985015869 ;  /* 0x3c010204090f7820 */ /* 0x000fe20000400000 */
[----:B------:R-:W-:-:S04]  /*50d0*/  FSETP.NAN.AND P2, PT, R14, R14, PT ;  /* 0x0000000e0e00720b */ /* 0x000fc80003f48000 */
[----:B------:R-:W-:-:S07]  /*50e0*/  FSETP.GT.AND P3, PT, R15, 9.9999997473787516356e-06, PT ;  /* 0x3727c5ac0f00780b */ /* 0x000fce0003f64000 */
[----:B------:R-:W-:Y:S02]  /*50f0*/  @!P0 FSEL R14, R14, 9.9999997473787516356e-06, P2 ;  /* 0x3727c5ac0e0e8808 */ /* 0x000fe40001000000 */
[----:B------:R-:W-:-:S04]  /*5100*/  FSETP.NAN.AND P0, PT, R15, R15, PT ;  /* 0x0000000f0f00720b */ /* 0x000fc80003f08000 */
[----:B------:R-:W-:Y:S02]  /*5110*/  @!P3 FSEL R15, R15, 9.9999997473787516356e-06, P0 ;  /* 0x3727c5ac0f0fb808 */ /* 0x000fe40000000000 */
[----:B------:R-:W-:Y:S02]  /*5120*/  FSETP.GT.AND P2, PT, |R14|, 8.50705917302346158658e+37, PT ;  /* 0x7e8000000e00780b */ /* 0x000fe40003f44200 */
[----:B------:R-:W-:Y:S02]  /*5130*/  FSETP.GT.AND P3, PT, |R15|, 8.50705917302346158658e+37, PT ;  /* 0x7e8000000f00780b */ /* 0x000fe40003f64200 */
[----:B------:R-:W-:Y:S02]  /*5140*/  LOP3.LUT R10, R7, 0x1, R2, 0xf8, !PT ;  /* 0x00000001070a7812 */ /* 0x000fe400078ef802 */
[----:B------:R-:W-:Y:S02]  /*5150*/  LOP3.LUT P0, RZ, R2, 0xfe, RZ, 0xc0, !PT ;  /* 0x000000fe02ff7812 */ /* 0x000fe4000780c0ff */
[----:B------:R-:W-:-:S02]  /*5160*/  FSETP.GEU.AND P4, PT, |R14|, 1.175494350822287508e-38, PT ;  /* 0x008000000e00780b */ /* 0x000fc40003f8e200 */
[C---:B------:R-:W-:Y:S02]  /*5170*/  FSETP.GEU.AND P5, PT, |R15|.reuse, 1.175494350822287508e-38, PT ;  /* 0x008000000f00780b */ /* 0x040fe40003fae200 */
[----:B------:R-:W-:Y:S01]  /*5180*/  ISETP.LT.AND P0, PT, R10, 0x200, !P0 ;  /* 0x000002000a00780c */ /* 0x000fe20004701270 */
[----:B------:R-:W-:Y:S01]  /*5190*/  @P2 FMUL R14, R14, 0.25 ;  /* 0x3e8000000e0e2820 */ /* 0x000fe20000400000 */
[----:B------:R-:W-:Y:S01]  /*51a0*/  IMAD.WIDE R8, R10, R3, c[0x0][0x1b0] ;  /* 0x00006c000a087625 */ /* 0x000fe200078e0203 */
[----:B0-----:R-:W-:Y:S01]  /*51b0*/  F2FP.BF16.PACK_AB R6, R6, R11 ;  /* 0x0000000b0606723e */ /* 0x001fe200000010ff */
[----:B------:R-:W-:Y:S02]  /*51c0*/  @P3 FMUL R15, R15, 0.25 ;  /* 0x3e8000000f0f3820 */ /* 0x000fe40000400000 */
[----:B------:R-:W-:Y:S01]  /*51d0*/  IMAD.WIDE R10, R10, R3, c[0x0][0x1b8] ;  /* 0x00006e000a0a7625 */ /* 0x000fe200078e0203 */
[C---:B------:R-:W-:Y:S02]  /*51e0*/  PRMT R7, R6.reuse, 0x7610, R7 ;  /* 0x0000761006077816 */ /* 0x040fe40000000007 */
[----:B------:R-:W-:Y:S01]  /*51f0*/  PRMT R16, R6, 0x7632, R16 ;  /* 0x0000763206107816 */ /* 0x000fe20000000010 */
[----:B------:R-:W-:Y:S01]  /*5200*/  @!P4 FMUL R14, R14, 16777216 ;  /* 0x4b8000000e0ec820 */ /* 0x000fe20000400000 */
[----:B------:R-:W-:-:S02]  /*5210*/  @!P5 FMUL R15, R15, 16777216 ;  /* 0x4b8000000f0fd820 */ /* 0x000fc40000400000 */
[----:B------:R0:W-:Y:S04]  /*5220*/  @P0 STG.E.U16 [R8.64], R7 ;  /* 0x0000000708000986 */ /* 0x0001e8000c101504 */
[----:B------:R-:W-:Y:S01]  /*5230*/  @P0 STG.E.U16 [R10.64], R16 ;  /* 0x000000100a000986 */ /* 0x000fe2000c101504 */
[----:B------:R-:W1:Y:S01]  /*5240*/  MUFU.RCP R14, R14 ;  /* 0x0000000e000e7308 */ /* 0x000e620000001000 */
[----:B------:R-:W-:-:S07]  /*5250*/  IMAD.MOV.U32 R2, RZ, RZ, 0x3f800000 ;  /* 0x3f800000ff027424 */ /* 0x000fce00078e00ff */
[----:B------:R-:W2:Y:S01]  /*5260*/  MUFU.RCP R15, R15 ;  /* 0x0000000f000f7308 */ /* 0x000ea20000001000 */
[C---:B------:R-:W-:Y:S02]  /*5270*/  FSEL R5, R2.reuse, 0.25, !P2 ;  /* 0x3e80000002057808 */ /* 0x040fe40005000000 */
[----:B------:R-:W-:-:S03]  /*5280*/  FSEL R2, R2, 0.25, !P3 ;  /* 0x3e80000002027808 */ /* 0x000fc60005800000 */
[----:B------:R-:W-:Y:S02]  /*5290*/  @!P4 FMUL R5, R5, 16777216 ;  /* 0x4b8000000505c820 */ /* 0x000fe40000400000 */
[----:B------:R-:W-:Y:S02]  /*52a0*/  @!P5 FMUL R2, R2, 16777216 ;  /* 0x4b8000000202d820 */ /* 0x000fe40000400000 */
[----:B-1----:R-:W-:Y:S01]  /*52b0*/  FMUL R14, R14, R5 ;  /* 0x000000050e0e7220 */ /* 0x002fe20000400000 */
[----:B------:R-:W-:Y:S01]  /*52c0*/  BAR.SYNC.DEFER_BLOCKING 0x0 ;  /* 0x0000000000007b1d */ /* 0x000fe20000010000 */
[----:B--2---:R-:W-:-:S05]  /*52d0*/  FMUL R15, R15, R2 ;  /* 0x000000020f0f7220 */ /* 0x004fca0000400000 */
[----:B------:R-:W-:Y:S04]  /*52e0*/  STS [RZ], R14 ;  /* 0x0000000eff007388 */ /* 0x000fe80000000800 */
[----:B------:R-:W-:Y:S01]  /*52f0*/  STS [0x8], R15 ;  /* 0x0000080fff007388 */ /* 0x000fe20000000800 */
[----:B------:R-:W-:Y:S01]  /*5300*/  CS2R R12, SRZ ;  /* 0x00000000000c7805 */ /* 0x000fe2000001ff00 */
[----:B0-----:R-:W-:Y:S02]  /*5310*/  IMAD.WIDE R6, R0, R3, c[0x0][0x1a8] ;  /* 0x00006a0000067625 */ /* 0x001fe400078e0203 */
[----:B------:R-:W-:Y:S06]  /*5320*/  BAR.SYNC.DEFER_BLOCKING 0x0 ;  /* 0x0000000000007b1d */ /* 0x000fec0000010000 */
[----:B------:R-:W2:Y:S01]  /*5330*/  @!P1 LDG.E.EF.64 R12, [R6.64] ;  /* 0x00000004060c9981 */ /* 0x000ea2000c0e1b00 */
[----:B------:R-:W-:-:S06]  /*5340*/  SHF.R.U32.HI R2, RZ, 0x4, R4 ;  /* 0x00000004ff027819 */ /* 0x000fcc0000011604 */
[----:B------:R-:W0:Y:S01]  /*5350*/  LDS R2, [R2] ;  /* 0x0000000002027984 */ /* 0x000e220000000800 */
[----:B------:R-:W-:Y:S01]  /*5360*/  BSSY B0, `(.L_x_2) ;  /* 0x0000038000007945 */ /* 0x000fe20003800000 */
[C---:B--2---:R-:W-:Y:S01]  /*5370*/  PRMT R4, R12.reuse, 0x7632, R4 ;  /* 0x000076320c047816 */ /* 0x044fe20000000004 */
[----:B------:R-:W-:-:S04]  /*5380*/  IMAD.U32 R5, R12, 0x10000, RZ ;  /* 0x000100000c057824 */ /* 0x000fc800078e00ff */
[----:B------:R-:W-:Y:S01]  /*5390*/  IMAD.U32 R9, R4, 0x10000, RZ ;  /* 0x0001000004097824 */ /* 0x000fe200078e00ff */
[C---:B0-----:R-:W-:Y:S01]  /*53a0*/  FMUL R4, R2.reuse, R5 ;  /* 0x0000000502047220 */ /* 0x041fe20000400000 */
[C---:B------:R-:W-:Y:S01]  /*53b0*/  IMAD.U32 R5, R13.reuse, 0x10000, RZ ;  /* 0x000100000d057824 */ /* 0x040fe200078e00ff */
[----:B------:R-:W-:Y:S01]  /*53c0*/  PRMT R13, R13, 0x7632, R13 ;  /* 0x000076320d0d7816 */ /* 0x000fe2000000000d */
[----:B------:R-:W-:-:S03]  /*53d0*/  FMUL R9, R2, R9 ;  /* 0x0000000902097220 */ /* 0x000fc60000400000 */
[----:B------:R-:W0:Y:S01]  /*53e0*/  FRND R4, R4 ;  /* 0x0000000400047307 */ /* 0x000e220000201000 */
[----:B------:R-:W-:Y:S01]  /*53f0*/  FMUL R5, R2, R5 ;  /* 0x0000000502057220 */ /* 0x000fe20000400000 */
[----:B------:R-:W-:-:S06]  /*5400*/  IMAD.U32 R13, R13, 0x10000, RZ ;  /* 0x000100000d0d7824 */ /* 0x000fcc00078e00ff */
[----:B------:R-:W1:Y:S01]  /*5410*/  FRND R9, R9 ;  /* 0x0000000900097307 */ /* 0x000e620000201000 */
[----:B------:R-:W-:-:S07]  /*5420*/  FMUL R13, R2, R13 ;  /* 0x0000000d020d7220 */ /* 0x000fce0000400000 */
[----:B------:R-:W2:Y:S01]  /*5430*/  FRND R5, R5 ;  /* 0x0000000500057307 */ /* 0x000ea20000201000 */
[----:B0-----:R-:W-:-:S07]  /*5440*/  FSETP.GT.AND P2, PT, R4, -127, PT ;  /* 0xc2fe00000400780b */ /* 0x001fce0003f44000 */
[----:B------:R-:W0:Y:S01]  /*5450*/  FRND R13, R13 ;  /* 0x0000000d000d7307 */ /* 0x000e220000201000 */
[----:B-1----:R-:W-:Y:S02]  /*5460*/  FSETP.GT.AND P3, PT, R9, -127, PT ;  /* 0xc2fe00000900780b */ /* 0x002fe40003f64000 */
[C---:B------:R-:W-:Y:S02]  /*5470*/  FSETP.NAN.AND P4, PT, R4.reuse, R4, PT ;  /* 0x000000040400720b */ /* 0x040fe40003f88000 */
[----:B--2---:R-:W-:Y:S02]  /*5480*/  FSETP.GT.AND P0, PT, R5, -127, PT ;  /* 0xc2fe00000500780b */ /* 0x004fe40003f04000 */
[----:B------:R-:W-:Y:S02]  /*5490*/  @!P2 FSEL R4, R4, -127, P4 ;  /* 0xc2fe00000404a808 */ /* 0x000fe40002000000 */
[----:B------:R-:W-:Y:S02]  /*54a0*/  FSETP.NAN.AND P4, PT, R9, R9, PT ;  /* 0x000000090900720b */ /* 0x000fe40003f88000 */
[----:B0-----:R-:W-:-:S03]  /*54b0*/  FSETP.GT.AND P2, PT, R13, -127, PT ;  /* 0xc2fe00000d00780b */ /* 0x001fc60003f44000 */
[----:B------:R-:W-:Y:S02]  /*54c0*/  @!P3 FSEL R9, R9, -127, P4 ;  /* 0xc2fe00000909b808 */ /* 0x000fe40002000000 */
[----:B------:R-:W-:-:S04]  /*54d0*/  FSETP.NAN.AND P3, PT, R5, R5, PT ;  /* 0x000000050500720b */ /* 0x000fc80003f68000 */
[----:B------:R-:W-:Y:S02]  /*54e0*/  @!P0 FSEL R5, R5, -127, P3 ;  /* 0xc2fe000005058808 */ /* 0x000fe40001800000 */
[C---:B------:R-:W-:Y:S01]  /*54f0*/  FSETP.NAN.AND P0, PT, R13.reuse, R13, PT ;  /* 0x0000000d0d00720b */ /* 0x040fe20003f08000 */
[----:B------:R-:W0:Y:S03]  /*5500*/  F2I.S16.TRUNC.NTZ R8, R9 ;  /* 0x0000000900087305 */ /* 0x000e26000020e900 */
[----:B------:R-:W-:Y:S02]  /*5510*/  @!P2 FSEL R13, R13, -127, P0 ;  /* 0xc2fe00000d0da808 */ /* 0x000fe40000000000 */
[----:B------:R-:W-:-:S03]  /*5520*/  FSETP.GEU.AND P6, PT, R9, 127, PT ;  /* 0x42fe00000900780b */ /* 0x000fc60003fce000 */
[----:B------:R-:W1:Y:S01]  /*5530*/  F2I.S16.TRUNC.NTZ R10, R4 ;  /* 0x00000004000a7305 */ /* 0x000e62000020e900 */
[----:B------:R-:W-:-:S07]  /*5540*/  FSETP.GEU.AND P4, PT, R4, 127, PT ;  /* 0x42fe00000400780b */ /* 0x000fce0003f8e000 */
[----:B------:R1:W2:Y:S01]  /*5550*/  F2I.S16.TRUNC.NTZ R12, R5 ;  /* 0x00000005000c7305 */ /* 0x0002a2000020e900 */
[----:B------:R-:W-:-:S07]  /*5560*/  FSETP.GEU.AND P2, PT, R5, 127, PT ;  /* 0x42fe00000500780b */ /* 0x000fce0003f4e000 */
[----:B------:R-:W3:Y:S01]  /*5570*/  F2I.S16.TRUNC.NTZ R11, R13 ;  /* 0x0000000d000b7305 */ /* 0x000ee2000020e900 */
[----:B------:R-:W-:Y:S02]  /*5580*/  FSETP.GEU.AND P0, PT, R13, 127, PT ;  /* 0x42fe00000d00780b */ /* 0x000fe40003f0e000 */
[----:B------:R-:W-:Y:S02]  /*5590*/  FSETP.NAN.AND P5, PT, R9, R9, PT ;  /* 0x000000090900720b */ /* 0x000fe40003fa8000 */
[----:B0-----:R-:W-:Y:S02]  /*55a0*/  LOP3.LUT R8, R8, 0xffff, RZ, 0xc0, !PT ;  /* 0x0000ffff08087812 */ /* 0x001fe400078ec0ff */
[----:B------:R-:W-:Y:S02]  /*55b0*/  FSETP.NAN.AND P3, PT, R4, R4, PT ;  /* 0x000000040400720b */ /* 0x000fe40003f68000 */
[----:B------:R-:W-:Y:S02]  /*55c0*/  @P6 SEL R8, R8, 0x7f, P5 ;  /* 0x0000007f08086807 */ /* 0x000fe40002800000 */
[----:B------:R-:W-:-:S02]  /*55d0*/  FSETP.NAN.AND P5, PT, R5, R5, PT ;  /* 0x000000050500720b */ /* 0x000fc40003fa8000 */
[----:B------:R-:W-:Y:S02]  /*55e0*/  FSETP.NAN.AND P6, PT, R13, R13, PT ;  /* 0x0000000d0d00720b */ /* 0x000fe40003fc8000 */
[----:B-1----:R-:W-:Y:S02]  /*55f0*/  LOP3.LUT R5, R10, 0xffff, RZ, 0xc0, !PT ;  /* 0x0000ffff0a057812 */ /* 0x002fe400078ec0ff */
[----:B--2---:R-:W-:Y:S02]  /*5600*/  LOP3.LUT R12, R12, 0xffff, RZ, 0xc0, !PT ;  /* 0x0000ffff0c0c7812 */ /* 0x004fe400078ec0ff */
[----:B---3--:R-:W-:Y:S02]  /*5610*/  LOP3.LUT R11, R11, 0xffff, RZ, 0xc0, !PT ;  /* 0x0000ffff0b0b7812 */ /* 0x008fe400078ec0ff */
[----:B------:R-:W-:Y:S02]  /*5620*/  @P4 SEL R5, R5, 0x7f, P3 ;  /* 0x0000007f05054807 */ /* 0x000fe40001800000 */
[----:B------:R-:W-:-:S02]  /*5630*/  @P2 SEL R12, R12, 0x7f, P5 ;  /* 0x0000007f0c0c2807 */ /* 0x000fc40002800000 */
[----:B------:R-:W-:Y:S02]  /*5640*/  @P0 SEL R11, R11, 0x7f, P6 ;  /* 0x0000007f0b0b0807 */ /* 0x000fe40003000000 */
[----:B------:R-:W-:Y:S02]  /*5650*/  PRMT R8, R5, 0x3340, R8 ;  /* 0x0000334005087816 */ /* 0x000fe40000000008 */
[----:B------:R-:W-:Y:S02]  /*5660*/  IADD3 R4, P0, R0, c[0x0][0x1c0], RZ ;  /* 0x0000700000047a10 */ /* 0x000fe40007f1e0ff */
[----:B------:R-:W-:Y:S02]  /*5670*/  PRMT R11, R12, 0x3340, R11 ;  /* 0x000033400c0b7816 */ /* 0x000fe4000000000b */
[----:B------:R-:W-:Y:S02]  /*5680*/  LEA.HI.X.SX32 R5, R0, c[0x0][0x1c4], 0x1, P0 ;  /* 0x0000710000057a11 */ /* 0x000fe400000f0eff */
[----:B------:R-:W-:-:S05]  /*5690*/  PRMT R11, R8, 0x5410, R11 ;  /* 0x00005410080b7816 */ /* 0x000fca000000000b */
[----:B------:R0:W-:Y:S01]  /*56a0*/  @!P1 STG.E [R4.64], R11 ;  /* 0x0000000b04009986 */ /* 0x0001e2000c101904 */
[----:B------:R-:W-:Y:S01]  /*56b0*/  CS2R R8, SRZ ;  /* 0x0000000000087805 */ /* 0x000fe2000001ff00 */
[----:B------:R-:W-:Y:S05]  /*56c0*/  @P1 BRA `(.L_x_3) ;  /* 0x0000001000001947 */ /* 0x000fea0003800000 */
[----:B------:R1:W5:Y:S02]  /*56d0*/  LDG.E.EF.64 R8, [R6.64+0x400] ;  /* 0x0004000406087981 */ /* 0x000364000c0e1b00 */
.L_x_3:
[----:B------:R-:W-:Y:S05]  /*56e0*/  BSYNC B0 ;  /* 0x0000000000007941 */ /* 0x000fea0003800000 */
.L_x_2:
[C---:B-1---5:R-:W-:Y:S01]  /*56f0*/  IMAD.U32 R7, R9.reuse, 0x10000, RZ ;  /* 0x0001000009077824 */ /* 0x062fe200078e00ff */
[----:B------:R-:W-:-:S03]  /*5700*/  PRMT R9, R9, 0x7632, R9 ;  /* 0x0000763209097816 */ /* 0x000fc60000000009 */
[----:B------:R-:W-:Y:S01]  /*5710*/  FMUL R10, R2, R7 ;  /* 0x00000007020a7220 */ /* 0x000fe20000400000 */
[C---:B------:R-:W-:Y:S01]  /*5720*/  IMAD.U32 R7, R8.reuse, 0x10000, RZ ;  /* 0x0001000008077824 */ /* 0x040fe200078e00ff */
[----:B------:R-:W-:Y:S01]  /*5730*/  PRMT R8, R8, 0x7632, R8 ;  /* 0x0000763208087816 */ /* 0x000fe20000000008 */
[----:B------:R-:W-:Y:S02]  /*5740*/  IMAD.U32 R9, R9, 0x10000, RZ ;  /* 0x0001000009097824 */ /* 0x000fe400078e00ff */
[C---:B------:R-:W-:Y:S01]  /*5750*/  FMUL R6, R2.reuse, R7 ;  /* 0x0000000702067220 */ /* 0x040fe20000400000 */
[----:B------:R-:W1:Y:S01]  /*5760*/  FRND R10, R10 ;  /* 0x0000000a000a7307 */ /* 0x000e620000201000 */
[----:B------:R-:W-:Y:S01]  /*5770*/  FMUL R9, R2, R9 ;  /* 0x0000000902097220 */ /* 0x000fe20000400000 */
[----:B------:R-:W-:-:S04]  /*5780*/  IMAD.U32 R7, R8, 0x10000, RZ ;  /* 0x0001000008077824 */ /* 0x000fc800078e00ff */
[----:B------:R-:W-:Y:S02]  /*5790*/  FMUL R7, R2, R7 ;  /* 0x0000000702077220 */ /* 0x000fe40000400000 */
[----:B------:R-:W2:Y:S08]  /*57a0*/  FRND R6, R6 ;  /* 0x0000000600067307 */ /* 0x000eb00000201000 */
[----:B------:R-:W3:Y:S01]  /*57b0*/  FRND R9, R9 ;  /* 0x0000000900097307 */ /* 0x000ee20000201000 */
[----:B-1----:R-:W-:-:S02]  /*57c0*/  FSETP.GT.AND P3, PT, R10, -127, PT ;  /* 0xc2fe00000a00780b */ /* 0x002fc40003f64000 */
[----:B------:R-:W-:-:S05]  /*57d0*/  FSETP.NAN.AND P4, PT, R10, R10, PT ;  /* 0x0000000a0a00720b */ /* 0x000fca0003f88000 */
[----:B------:R-:W1:Y:S01]  /*57e0*/  FRND R7, R7 ;  /* 0x0000000700077307 */ /* 0x000e620000201000 */
[----:B--2---:R-:W-:-:S05]  /*57f0*/  FSETP.GT.AND P2, PT, R6, -127, PT ;  /* 0xc2fe00000600780b */ /* 0x004fca0003f44000 */
[----:B------:R-:W-:Y:S02]  /*5800*/  @!P3 FSEL R10, R10, -127, P4 ;  /* 0xc2fe00000a0ab808 */ /* 0x000fe40002000000 */
[----:B---3--:R-:W-:Y:S02]  /*5810*/  FSETP.GT.AND P0, PT, R9, -127, PT ;  /* 0xc2fe00000900780b */ /* 0x008fe40003f04000 */
[----:B------:R-:W-:Y:S01]  /*5820*/  FSETP.NAN.AND P4, PT, R6, R6, PT ;  /* 0x000000060600720b */ /* 0x000fe20003f88000 */
[----:B------:R-:W2:Y:S01]  /*5830*/  F2I.S16.TRUNC.NTZ R13, R10 ;  /* 0x0000000a000d7305 */ /* 0x000ea2000020e900 */
[----:B------:R-:W-:Y:S02]  /*5840*/  FSETP.GEU.AND P6, PT, R10, 127, PT ;  /* 0x42fe00000a00780b */ /* 0x000fe40003fce000 */
[----:B------:R-:W-:Y:S02]  /*5850*/  @!P2 FSEL R6, R6, -127, P4 ;  /* 0xc2fe00000606a808 */ /* 0x000fe40002000000 */
[----:B-1----:R-:W-:-:S02]  /*5860*/  FSETP.GT.AND P3, PT, R7, -127, PT ;  /* 0xc2fe00000700780b */ /* 0x002fc40003f64000 */
[C---:B------:R-:W-:Y:S01]  /*5870*/  FSETP.NAN.AND P2, PT, R9.reuse, R9, PT ;  /* 0x000000090900720b */ /* 0x040fe20003f48000 */
[----:B0-----:R-:W0:Y:S01]  /*5880*/  F2I.S16.TRUNC.NTZ R11, R6 ;  /* 0x00000006000b7305 */ /* 0x001e22000020e900 */
[----:B------:R-:W-:Y:S02]  /*5890*/  FSETP.NAN.AND P5, PT, R10, R10, PT ;  /* 0x0000000a0a00720b */ /* 0x000fe40003fa8000 */
[----:B------:R-:W-:Y:S02]  /*58a0*/  @!P0 FSEL R9, R9, -127, P2 ;  /* 0xc2fe000009098808 */ /* 0x000fe40001000000 */
[----:B------:R-:W-:Y:S02]  /*58b0*/  FSETP.NAN.AND P0, PT, R7, R7, PT ;  /* 0x000000070700720b */ /* 0x000fe40003f08000 */
[----:B------:R-:W-:Y:S01]  /*58c0*/  FSETP.NAN.AND P4, PT, R6, R6, PT ;  /* 0x000000060600720b */ /* 0x000fe20003f88000 */
[----:B------:R-:W1:Y:S01]  /*58d0*/  F2I.S16.TRUNC.NTZ R12, R9 ;  /* 0x00000009000c7305 */ /* 0x000e62000020e900 */
[----:B--2---:R-:W-:-:S02]  /*58e0*/  LOP3.LUT R13, R13, 0xffff, RZ, 0xc0, !PT ;  /* 0x0000ffff0d0d7812 */ /* 0x004fc400078ec0ff */
[----:B------:R-:W-:Y:S02]  /*58f0*/  @!P3 FSEL R7, R7, -127, P0 ;  /* 0xc2fe00000707b808 */ /* 0x000fe40000000000 */
[----:B------:R-:W-:Y:S02]  /*5900*/  FSETP.GEU.AND P0, PT, R6, 127, PT ;  /* 0x42fe00000600780b */ /* 0x000fe40003f0e000 */
[----:B------:R-:W-:Y:S01]  /*5910*/  FSETP.GEU.AND P3, PT, R9, 127, PT ;  /* 0x42fe00000900780b */ /* 0x000fe20003f6e000 */
[----:B------:R-:W2:Y:S01]  /*5920*/  F2I.S16.TRUNC.NTZ R8, R7 ;  /* 0x0000000700087305 */ /* 0x000ea2000020e900 */
[----:B------:R-:W-:Y:S02]  /*5930*/  FSETP.GEU.AND P2, PT, R7, 127, PT ;  /* 0x42fe00000700780b */ /* 0x000fe40003f4e000 */
[----:B------:R-:W-:Y:S02]  /*5940*/  @P6 SEL R13, R13, 0x7f, P5 ;  /* 0x0000007f0d0d6807 */ /* 0x000fe40002800000 */
[----:B------:R-:W-:-:S02]  /*5950*/  FSETP.NAN.AND P6, PT, R9, R9, PT ;  /* 0x000000090900720b */ /* 0x000fc40003fc8000 */
[----:B------:R-:W-:Y:S02]  /*5960*/  FSETP.NAN.AND P5, PT, R7, R7, PT ;  /* 0x000000070700720b */ /* 0x000fe40003fa8000 */
[----:B0-----:R-:W-:Y:S02]  /*5970*/  LOP3.LUT R11, R11, 0xffff, RZ, 0xc0, !PT ;  /* 0x0000ffff0b0b7812 */ /* 0x001fe400078ec0ff */
[----:B-1----:R-:W-:Y:S02]  /*5980*/  LOP3.LUT R12, R12, 0xffff, RZ, 0xc0, !PT ;  /* 0x0000ffff0c0c7812 */ /* 0x002fe400078ec0ff */
[----:B------:R-:W-:Y:S02]  /*5990*/  @P0 SEL R11, R11, 0x7f, P4 ;  /* 0x0000007f0b0b0807 */ /* 0x000fe40002000000 */
[----:B------:R-:W-:Y:S02]  /*59a0*/  @P3 SEL R12, R12, 0x7f, P6 ;  /* 0x0000007f0c0c3807 */ /* 0x000fe40003000000 */
[----:B--2---:R-:W-:-:S02]  /*59b0*/  LOP3.LUT R8, R8, 0xffff, RZ, 0xc0, !PT ;  /* 0x0000ffff08087812 */ /* 0x004fc400078ec0ff */
[----:B------:R-:W-:Y:S02]  /*59c0*/  PRMT R12, R13, 0x3340, R12 ;  /* 0x000033400d0c7816 */ /* 0x000fe4000000000c */
[----:B------:R-:W-:-:S04]  /*59d0*/  @P2 SEL R8, R8, 0x7f, P5 ;  /* 0x0000007f08082807 */ /* 0x000fc80002800000 */
[----:B------:R-:W-:Y:S02]  /*59e0*/  PRMT R11, R11, 0x3340, R8 ;  /* 0x000033400b0b7816 */ /* 0x000fe40000000008 */
[----:B------:R-:W-:Y:S02]  /*59f0*/  IADD3 R8, R0, 0x400, RZ ;  /* 0x0000040000087810 */ /* 0x000fe40007ffe0ff */
[----:B------:R-:W-:Y:S02]  /*5a00*/  PRMT R15, R11, 0x5410, R12 ;  /* 0x000054100b0f7816 */ /* 0x000fe4000000000c */
[----:B------:R-:W-:Y:S01]  /*5a10*/  CS2R R10, SRZ ;  /* 0x00000000000a7805 */ /* 0x000fe2000001ff00 */
[----:B------:R-:W-:Y:S02]  /*5a20*/  IMAD.WIDE R6, R8, R3, c[0x0][0x1a8] ;  /* 0x00006a0008067625 */ /* 0x000fe400078e0203 */
[----:B------:R0:W-:Y:S04]  /*5a30*/  @!P1 STG.E [R4.64+0x200], R15 ;  /* 0x0002000f04009986 */ /* 0x0001e8000c101904 */
[----:B------:R-:W2:Y:S02]  /*5a40*/  @!P1 LDG.E.EF.64 R10, [R6.64] ;  /* 0x00000004060a9981 */ /* 0x000ea4000c0e1b00 */
[C---:B--2---:R-:W-:Y:S01]  /*5a50*/  IMAD.U32 R9, R10.reuse, 0x10000, RZ ;  /* 0x000100000a097824 */ /* 0x044fe200078e00ff */
[----:B------:R-:W-:-:S03]  /*5a60*/  PRMT R10, R10, 0x7632, R10 ;  /* 0x000076320a0a7816 */ /* 0x000fc6000000000a */
[----:B------:R-:W-:Y:S01]  /*5a70*/  FMUL R12, R2, R9 ;  /* 0x00000009020c7220 */ /* 0x000fe20000400000 */
[C---:B------:R-:W-:Y:S01]  /*5a80*/  IMAD.U32 R9, R11.reuse, 0x10000, RZ ;  /* 0x000100000b097824 */ /* 0x040fe200078e00ff */
[----:B------:R-:W-:-:S03]  /*5a90*/  PRMT R11, R11, 0x7632, R11 ;  /* 0x000076320b0b7816 */ /* 0x000fc6000000000b */
[----:B------:R-:W-:Y:S01]  /*5aa0*/  FMUL R13, R2, R9 ;  /* 0x00000009020d7220 */ /* 0x000fe20000400000 */
[----:B------:R-:W1:Y:S01]  /*5ab0*/  FRND R12, R12 ;  /* 0x0000000c000c7307 */ /* 0x000e620000201000 */
[----:B------:R-:W-:Y:S01]  /*5ac0*/  IMAD.U32 R9, R10, 0x10000, RZ ;  /* 0x000100000a097824 */ /* 0x000fe200078e00ff */
[----:B------:R-:W-:Y:S01]  /*5ad0*/  IADD3 R10, R0, 0x600, RZ ;  /* 0x00000600000a7810 */ /* 0x000fe20007ffe0ff */
[----:B------:R-:W-:Y:S02]  /*5ae0*/  IMAD.U32 R11, R11, 0x10000, RZ ;  /* 0x000100000b0b7824 */ /* 0x000fe400078e00ff */
[C---:B------:R-:W-:Y:S02]  /*5af0*/  FMUL R9, R2.reuse, R9 ;  /* 0x0000000902097220 */ /* 0x040fe40000400000 */
[----:B------:R-:W-:Y:S01]  /*5b00*/  FMUL R11, R2, R11 ;  /* 0x0000000b020b7220 */ /* 0x000fe20000400000 */
        /* <DEDUP_REMOVED lines=8> */
[C---:B------:R-:W-:Y:S01]  /*5b90*/  FSETP.NAN.AND P4, PT, R13.reuse, R13, PT ;  /* 0x0000000d0d00720b */ /* 0x040fe20003f88000 */
[----:B0-----:R-:W0:Y:S01]  /*5ba0*/  F2I.S16.TRUNC.NTZ R5, R12 ;  /* 0x0000000c00057305 */ /* 0x001e22000020e900 */
[----:B------:R-:W-:Y:S02]  /*5bb0*/  FSETP.GEU.AND P6, PT, R12, 127, PT ;  /* 0x42fe00000c00780b */ /* 0x000fe40003fce000 */
[----:B------:R-:W-:Y:S02]  /*5bc0*/  @!P3 FSEL R13, R13, -127, P4 ;  /* 0xc2fe00000d0db808 */ /* 0x000fe40002000000 */
[----:B-1----:R-:W-:-:S02]  /*5bd0*/  FSETP.GT.AND P2, PT, R11, -127, PT ;  /* 0xc2fe00000b00780b */ /* 0x002fc40003f44000 */
[----:B------:R-:W-:Y:S01]  /*5be0*/  FSETP.NAN.AND P3, PT, R9, R9, PT ;  /* 0x000000090900720b */ /* 0x000fe20003f68000 */
[----:B------:R1:W2:Y:S01]  /*5bf0*/  F2I.S16.TRUNC.NTZ R7, R13 ;  /* 0x0000000d00077305 */ /* 0x0002a2000020e900 */
[----:B------:R-:W-:Y:S02]  /*5c00*/  FSETP.GEU.AND P4, PT, R13, 127, PT ;  /* 0x42fe00000d00780b */ /* 0x000fe40003f8e000 */
[----:B------:R-:W-:Y:S02]  /*5c10*/  @!P0 FSEL R9, R9, -127, P3 ;  /* 0xc2fe000009098808 */ /* 0x000fe40001800000 */
[----:B------:R-:W-:Y:S02]  /*5c20*/  FSETP.NAN.AND P0, PT, R11, R11, PT ;  /* 0x0000000b0b00720b */ /* 0x000fe40003f08000 */
[----:B------:R-:W-:Y:S01]  /*5c30*/  FSETP.NAN.AND P5, PT, R12, R12, PT ;  /* 0x0000000c0c00720b */ /* 0x000fe20003fa8000 */
[----:B------:R-:W3:Y:S01]  /*5c40*/  F2I.S16.TRUNC.NTZ R4, R9 ;  /* 0x0000000900047305 */ /* 0x000ee2000020e900 */
[----:B0-----:R-:W-:-:S02]  /*5c50*/  LOP3.LUT R5, R5, 0xffff, RZ, 0xc0, !PT ;  /* 0x0000ffff05057812 */ /* 0x001fc400078ec0ff */
[----:B------:R-:W-:Y:S02]  /*5c60*/  @!P2 FSEL R11, R11, -127, P0 ;  /* 0xc2fe00000b0ba808 */ /* 0x000fe40000000000 */
[----:B------:R-:W-:Y:S02]  /*5c70*/  FSETP.GEU.AND P2, PT, R9, 127, PT ;  /* 0x42fe00000900780b */ /* 0x000fe40003f4e000 */
[----:B------:R-:W-:Y:S01]  /*5c80*/  FSETP.GEU.AND P0, PT, R11, 127, PT ;  /* 0x42fe00000b00780b */ /* 0x000fe20003f0e000 */
[----:B------:R-:W0:Y:S01]  /*5c90*/  F2I.S16.TRUNC.NTZ R6, R11 ;  /* 0x0000000b00067305 */ /* 0x000e22000020e900 */
[----:B------:R-:W-:Y:S02]  /*5ca0*/  @P6 SEL R5, R5, 0x7f, P5 ;  /* 0x0000007f05056807 */ /* 0x000fe40002800000 */
[----:B------:R-:W-:Y:S02]  /*5cb0*/  FSETP.NAN.AND P3, PT, R13, R13, PT ;  /* 0x0000000d0d00720b */ /* 0x000fe40003f68000 */
[----:B------:R-:W-:Y:S01]  /*5cc0*/  FSETP.NAN.AND P5, PT, R9, R9, PT ;  /* 0x000000090900720b */ /* 0x000fe20003fa8000 */
[----:B-1----:R-:W-:Y:S01]  /*5cd0*/  CS2R R12, SRZ ;  /* 0x00000000000c7805 */ /* 0x002fe2000001ff00 */
[----:B------:R-:W-:-:S02]  /*5ce0*/  FSETP.NAN.AND P6, PT, R11, R11, PT ;  /* 0x0000000b0b00720b */ /* 0x000fc40003fc8000 */
[----:B--2---:R-:W-:Y:S02]  /*5cf0*/  LOP3.LUT R7, R7, 0xffff, RZ, 0xc0, !PT ;  /* 0x0000ffff07077812 */ /* 0x004fe400078ec0ff */
[----:B---3--:R-:W-:Y:S02]  /*5d00*/  LOP3.LUT R4, R4, 0xffff, RZ, 0xc0, !PT ;  /* 0x0000ffff04047812 */ /* 0x008fe400078ec0ff */
[----:B------:R-:W-:Y:S02]  /*5d10*/  @P4 SEL R7, R7, 0x7f, P3 ;  /* 0x0000007f07074807 */ /* 0x000fe40001800000 */
[----:B------:R-:W-:Y:S02]  /*5d20*/  @P2 SEL R4, R4, 0x7f, P5 ;  /* 0x0000007f04042807 */ /* 0x000fe40002800000 */
[----:B0-----:R-:W-:Y:S02]  /*5d30*/  LOP3.LUT R6, R6, 0xffff, RZ, 0xc0, !PT ;  /* 0x0000ffff06067812 */ /* 0x001fe400078ec0ff */
[----:B------:R-:W-:-:S02]  /*5d40*/  PRMT R4, R5, 0x3340, R4 ;  /* 0x0000334005047816 */ /* 0x000fc40000000004 */
[----:B------:R-:W-:-:S04]  /*5d50*/  @P0 SEL R6, R6, 0x7f, P6 ;  /* 0x0000007f06060807 */ /* 0x000fc80003000000 */
[----:B------:R-:W-:Y:S02]  /*5d60*/  PRMT R7, R7, 0x3340, R6 ;  /* 0x0000334007077816 */ /* 0x000fe40000000006 */
[----:B------:R-:W-:Y:S02]  /*5d70*/  IADD3 R6, P0, R8, c[0x0][0x1c0], RZ ;  /* 0x0000700008067a10 */ /* 0x000fe40007f1e0ff */
[----:B------:R-:W-:Y:S01]  /*5d80*/  PRMT R15, R4, 0x5410, R7 ;  /* 0x00005410040f7816 */ /* 0x000fe20000000007 */
[----:B------:R-:W-:Y:S01]  /*5d90*/  IMAD.WIDE R4, R10, R3, c[0x0][0x1a8] ;  /* 0x00006a000a047625 */ /* 0x000fe200078e0203 */
[----:B------:R-:W-:-:S05]  /*5da0*/  LEA.HI.X.SX32 R7, R8, c[0x0][0x1c4], 0x1, P0 ;  /* 0x0000710008077a11 */ /* 0x000fca00000f0eff */
[----:B------:R0:W-:Y:S04]  /*5db0*/  @!P1 STG.E [R6.64], R15 ;  /* 0x0000000f06009986 */ /* 0x0001e8000c101904 */
        /* <DEDUP_REMOVED lines=8> */
[----:B------:R-:W-:Y:S02]  /*5e40*/  IMAD.U32 R9, R12, 0x10000, RZ ;  /* 0x000100000c097824 */ /* 0x000fe400078e00ff */
        /* <DEDUP_REMOVED lines=12> */
[----:B------:R-:W2:Y:S01]  /*5f10*/  F2I.S16.TRUNC.NTZ R5, R8 ;  /* 0x0000000800057305 */ /* 0x000ea2000020e900 */
[----:B------:R-:W-:Y:S02]  /*5f20*/  FSETP.GEU.AND P6, PT, R8, 127, PT ;  /* 0x42fe00000800780b */ /* 0x000fe40003fce000 */
[----:B------:R-:W-:Y:S02]  /*5f30*/  @!P3 FSEL R11, R11, -127, P4 ;  /* 0xc2fe00000b0bb808 */ /* 0x000fe40002000000 */
[----:B-1----:R-:W-:-:S02]  /*5f40*/  FSETP.GT.AND P2, PT, R13, -127, PT ;  /* 0xc2fe00000d00780b */ /* 0x002fc40003f44000 */
[----:B------:R-:W-:Y:S01]  /*5f50*/  FSETP.NAN.AND P3, PT, R9, R9, PT ;  /* 0x000000090900720b */ /* 0x000fe20003f68000 */
[----:B0-----:R-:W0:Y:S01]  /*5f60*/  F2I.S16.TRUNC.NTZ R7, R11 ;  /* 0x0000000b00077305 */ /* 0x001e22000020e900 */
[----:B------:R-:W-:Y:S02]  /*5f70*/  FSETP.GEU.AND P4, PT, R11, 127, PT ;  /* 0x42fe00000b00780b */ /* 0x000fe40003f8e000 */
        /* <DEDUP_REMOVED lines=8> */
[----:B------:R2:W3:Y:S01]  /*6000*/  F2I.S16.TRUNC.NTZ R6, R13 ;  /* 0x0000000d00067305 */ /* 0x0004e2000020e900 */
[----:B------:R-:W-:Y:S02]  /*6010*/  @P6 SEL R5, R5, 0x7f, P5 ;  /* 0x0000007f05056807 */ /* 0x000fe40002800000 */
[----:B------:R-:W-:Y:S02]  /*6020*/  FSETP.NAN.AND P3, PT, R11, R11, PT ;  /* 0x0000000b0b00720b */ /* 0x000fe40003f68000 */
[----:B------:R-:W-:-:S02]  /*6030*/  FSETP.NAN.AND P5, PT, R9, R9, PT ;  /* 0x000000090900720b */ /* 0x000fc40003fa8000 */
[----:B------:R-:W-:Y:S02]  /*6040*/  FSETP.NAN.AND P6, PT, R13, R13, PT ;  /* 0x0000000d0d00720b */ /* 0x000fe40003fc8000 */
[----:B0-----:R-:W-:Y:S01]  /*6050*/  LOP3.LUT R7, R7, 0xffff, RZ, 0xc0, !PT ;  /* 0x0000ffff07077812 */ /* 0x001fe200078ec0ff */
[----:B--2---:R-:W-:Y:S01]  /*6060*/  CS2R R12, SRZ ;  /* 0x00000000000c7805 */ /* 0x004fe2000001ff00 */
[----:B-1----:R-:W-:Y:S02]  /*6070*/  LOP3.LUT R4, R4, 0xffff, RZ, 0xc0, !PT ;  /* 0x0000ffff04047812 */ /* 0x002fe400078ec0ff */
[----:B------:R-:W-:Y:S02]  /*6080*/  @P4 SEL R7, R7, 0x7f, P3 ;  /* 0x0000007f07074807 */ /* 0x000fe40001800000 */
[----:B------:R-:W-:Y:S02]  /*6090*/  @P2 SEL R4, R4, 0x7f, P5 ;  /* 0x0000007f04042807 */ /* 0x000fe40002800000 */
[----:B---3--:R-:W-:-:S02]  /*60a0*/  LOP3.LUT R6, R6, 0xffff, RZ, 0xc0, !PT ;  /* 0x0000ffff06067812 */ /* 0x008fc400078ec0ff */
[----:B------:R-:W-:Y:S02]  /*60b0*/  PRMT R4, R5, 0x3340, R4 ;  /* 0x0000334005047816 */ /* 0x000fe40000000004 */
[----:B------:R-:W-:Y:S02]  /*60c0*/  @P0 SEL R6, R6, 0x7f, P6 ;  /* 0x0000007f06060807 */ /* 0x000fe40003000000 */
[----:B------:R-:W-:Y:S02]  /*60d0*/  IADD3 R8, R0, 0x800, RZ ;  /* 0x0000080000087810 */ /* 0x000fe40007ffe0ff */
[----:B------:R-:W-:Y:S02]  /*60e0*/  PRMT R7, R7, 0x3340, R6 ;  /* 0x0000334007077816 */ /* 0x000fe40000000006 */
[----:B------:R-:W-:Y:S02]  /*60f0*/  IADD3 R6, P0, R10, c[0x0][0x1c0], RZ ;  /* 0x000070000a067a10 */ /* 0x000fe40007f1e0ff */
[----:B------:R-:W-:Y:S01]  /*6100*/  PRMT R15, R4, 0x5410, R7 ;  /* 0x00005410040f7816 */ /* 0x000fe20000000007 */
[----:B------:R-:W-:Y:S01]  /*6110*/  IMAD.WIDE R4, R8, R3, c[0x0][0x1a8] ;  /* 0x00006a0008047625 */ /* 0x000fe200078e0203 */
[----:B------:R-:W-:-:S05]  /*6120*/  LEA.HI.X.SX32 R7, R10, c[0x0][0x1c4], 0x1, P0 ;  /* 0x000071000a077a11 */ /* 0x000fca00000f0eff */
[----:B------:R0:W-:Y:S04]  /*6130*/  @!P1 STG.E [R6.64], R15 ;  /* 0x0000000f06009986 */ /* 0x0001e8000c101904 */
[----:B------:R-:W2:Y:S01]  /*6140*/  @!P1 LDG.E.EF.64 R12, [R4.64] ;  /* 0x00000004040c9981 */ /* 0x000ea2000c0e1b00 */
[----:B------:R-:W-:Y:S01]  /*6150*/  BSSY B0, `(.L_x_4) ;  /* 0x000003a000007945 */ /* 0x000fe20003800000 */
[----:B------:R-:W-:Y:S02]  /*6160*/  IADD3 R0, R0, 0xa00, RZ ;  /* 0x00000a0000007810 */ /* 0x000fe40007ffe0ff */
[C---:B--2---:R-:W-:Y:S01]  /*6170*/  PRMT R9, R12.reuse, 0x7632, R9 ;  /* 0x000076320c097816 */ /* 0x044fe20000000009 */
[----:B------:R-:W-:-:S04]  /*6180*/  IMAD.U32 R11, R12, 0x10000, RZ ;  /* 0x000100000c0b7824 */ /* 0x000fc800078e00ff */
[----:B------:R-:W-:Y:S01]  /*6190*/  IMAD.U32 R9, R9, 0x10000, RZ ;  /* 0x0001000009097824 */ /* 0x000fe200078e00ff */
[----:B------:R-:W-:-:S03]  /*61a0*/  FMUL R11, R2, R11 ;  /* 0x0000000b020b7220 */ /* 0x000fc60000400000 */
[C---:B------:R-:W-:Y:S01]  /*61b0*/  FMUL R10, R2.reuse, R9 ;  /* 0x00000009020a7220 */ /* 0x040fe20000400000 */
[C---:B------:R-:W-:Y:S01]  /*61c0*/  IMAD.U32 R9, R13.reuse, 0x10000, RZ ;  /* 0x000100000d097824 */ /* 0x040fe200078e00ff */
[----:B------:R-:W-:Y:S01]  /*61d0*/  PRMT R13, R13, 0x7632, R13 ;  /* 0x000076320d0d7816 */ /* 0x000fe2000000000d */
[----:B------:R-:W1:Y:S02]  /*61e0*/  FRND R11, R11 ;  /* 0x0000000b000b7307 */ /* 0x000e640000201000 */
[----:B------:R-:W-:Y:S02]  /*61f0*/  FMUL R9, R2, R9 ;  /* 0x0000000902097220 */ /* 0x000fe40000400000 */
[----:B------:R-:W-:-:S04]  /*6200*/  IMAD.U32 R13, R13, 0x10000, RZ ;  /* 0x000100000d0d7824 */ /* 0x000fc800078e00ff */
[----:B------:R-:W2:Y:S01]  /*6210*/  FRND R10, R10 ;  /* 0x0000000a000a7307 */ /* 0x000ea20000201000 */
[----:B------:R-:W-:-:S07]  /*6220*/  FMUL R13, R2, R13 ;  /* 0x0000000d020d7220 */ /* 0x000fce0000400000 */
[----:B------:R-:W3:Y:S01]  /*6230*/  FRND R9, R9 ;  /* 0x0000000900097307 */ /* 0x000ee20000201000 */
[C---:B-1----:R-:W-:Y:S02]  /*6240*/  FSETP.GT.AND P2, PT, R11.reuse, -127, PT ;  /* 0xc2fe00000b00780b */ /* 0x042fe40003f44000 */
[----:B------:R-:W-:-:S05]  /*6250*/  FSETP.NAN.AND P4, PT, R11, R11, PT ;  /* 0x0000000b0b00720b */ /* 0x000fca0003f88000 */
[----:B------:R-:W1:Y:S01]  /*6260*/  FRND R13, R13 ;  /* 0x0000000d000d7307 */ /* 0x000e620000201000 */
[----:B--2---:R-:W-:-:S05]  /*6270*/  FSETP.GT.AND P3, PT, R10, -127, PT ;  /* 0xc2fe00000a00780b */ /* 0x004fca0003f64000 */
[----:B------:R-:W-:Y:S02]  /*6280*/  @!P2 FSEL R11, R11, -127, P4 ;  /* 0xc2fe00000b0ba808 */ /* 0x000fe40002000000 */
[----:B---3--:R-:W-:Y:S02]  /*6290*/  FSETP.GT.AND P0, PT, R9, -127, PT ;  /* 0xc2fe00000900780b */ /* 0x008fe40003f04000 */
[C---:B------:R-:W-:Y:S01]  /*62a0*/  FSETP.NAN.AND P4, PT, R10.reuse, R10, PT ;  /* 0x0000000a0a00720b */ /* 0x040fe20003f88000 */
[----:B------:R-:W-:Y:S03]  /*62b0*/  F2I.S16.TRUNC.NTZ R5, R11 ;  /* 0x0000000b00057305 */ /* 0x000fe6000020e900 */
[----:B------:R-:W-:Y:S02]  /*62c0*/  @!P3 FSEL R10, R10, -127, P4 ;  /* 0xc2fe00000a0ab808 */ /* 0x000fe40002000000 */
[----:B-1----:R-:W-:-:S02]  /*62d0*/  FSETP.GT.AND P2, PT, R13, -127, PT ;  /* 0xc2fe00000d00780b */ /* 0x002fc40003f44000 */
[C---:B------:R-:W-:Y:S01]  /*62e0*/  FSETP.NAN.AND P3, PT, R9.reuse, R9, PT ;  /* 0x000000090900720b */ /* 0x040fe20003f68000 */
[----:B------:R-:W1:Y:S01]  /*62f0*/  F2I.S16.TRUNC.NTZ R4, R10 ;  /* 0x0000000a00047305 */ /* 0x000e62000020e900 */
[C---:B------:R-:W-:Y:S02]  /*6300*/  FSETP.GEU.AND P6, PT, R10.reuse, 127, PT ;  /* 0x42fe00000a00780b */ /* 0x040fe40003fce000 */
[----:B------:R-:W-:Y:S02]  /*6310*/  @!P0 FSEL R9, R9, -127, P3 ;  /* 0xc2fe000009098808 */ /* 0x000fe40001800000 */
[----:B------:R-:W-:Y:S02]  /*6320*/  FSETP.NAN.AND P0, PT, R13, R13, PT ;  /* 0x0000000d0d00720b */ /* 0x000fe40003f08000 */
[----:B------:R-:W-:Y:S01]  /*6330*/  FSETP.GEU.AND P4, PT, R11, 127, PT ;  /* 0x42fe00000b00780b */ /* 0x000fe20003f8e000 */
[----:B0-----:R-:W0:Y:S01]  /*6340*/  F2I.S16.TRUNC.NTZ R7, R9 ;  /* 0x0000000900077305 */ /* 0x001e22000020e900 */
[----:B------:R-:W-:-:S02]  /*6350*/  FSETP.NAN.AND P5, PT, R10, R10, PT ;  /* 0x0000000a0a00720b */ /* 0x000fc40003fa8000 */
[----:B------:R-:W-:Y:S02]  /*6360*/  @!P2 FSEL R13, R13, -127, P0 ;  /* 0xc2fe00000d0da808 */ /* 0x000fe40000000000 */
[----:B------:R-:W-:Y:S02]  /*6370*/  FSETP.GEU.AND P2, PT, R9, 127, PT ;  /* 0x42fe00000900780b */ /* 0x000fe40003f4e000 */
[----:B------:R-:W-:Y:S01]  /*6380*/  FSETP.GEU.AND P0, PT, R13, 127, PT ;  /* 0x42fe00000d00780b */ /* 0x000fe20003f0e000 */
[----:B------:R-:W2:Y:S01]  /*6390*/  F2I.S16.TRUNC.NTZ R6, R13 ;  /* 0x0000000d00067305 */ /* 0x000ea2000020e900 */
[----:B-1----:R-:W-:Y:S02]  /*63a0*/  LOP3.LUT R4, R4, 0xffff, RZ, 0xc0, !PT ;  /* 0x0000ffff04047812 */ /* 0x002fe400078ec0ff */
[----:B------:R-:W-:Y:S02]  /*63b0*/  FSETP.NAN.AND P3, PT, R11, R11, PT ;  /* 0x0000000b0b00720b */ /* 0x000fe40003f68000 */
[----:B------:R-:W-:-:S02]  /*63c0*/  @P6 SEL R4, R4, 0x7f, P5 ;  /* 0x0000007f04046807 */ /* 0x000fc40002800000 */
[----:B------:R-:W-:Y:S02]  /*63d0*/  LOP3.LUT R5, R5, 0xffff, RZ, 0xc0, !PT ;  /* 0x0000ffff05057812 */ /* 0x000fe400078ec0ff */
[----:B------:R-:W-:Y:S02]  /*63e0*/  FSETP.NAN.AND P5, PT, R9, R9, PT ;  /* 0x000000090900720b */ /* 0x000fe40003fa8000 */
[----:B------:R-:W-:Y:S02]  /*63f0*/  FSETP.NAN.AND P6, PT, R13, R13, PT ;  /* 0x0000000d0d00720b */ /* 0x000fe40003fc8000 */
[----:B0-----:R-:W-:Y:S02]  /*6400*/  LOP3.LUT R7, R7, 0xffff, RZ, 0xc0, !PT ;  /* 0x0000ffff07077812 */ /* 0x001fe400078ec0ff */
[----:B------:R-:W-:Y:S02]  /*6410*/  @P4 SEL R5, R5, 0x7f, P3 ;  /* 0x0000007f05054807 */ /* 0x000fe40001800000 */
[----:B--2---:R-:W-:-:S02]  /*6420*/  LOP3.LUT R6, R6, 0xffff, RZ, 0xc0, !PT ;  /* 0x0000ffff06067812 */ /* 0x004fc400078ec0ff */
[----:B------:R-:W-:Y:S02]  /*6430*/  @P2 SEL R7, R7, 0x7f, P5 ;  /* 0x0000007f07072807 */ /* 0x000fe40002800000 */
[----:B------:R-:W-:Y:S02]  /*6440*/  @P0 SEL R6, R6, 0x7f, P6 ;  /* 0x0000007f06060807 */ /* 0x000fe40003000000 */
[----:B------:R-:W-:Y:S02]  /*6450*/  PRMT R9, R5, 0x3340, R4 ;  /* 0x0000334005097816 */ /* 0x000fe40000000004 */
[C---:B------:R-:W-:Y:S02]  /*6460*/  IADD3 R4, P0, R8.reuse, c[0x0][0x1c0], RZ ;  /* 0x0000700008047a10 */ /* 0x040fe40007f1e0ff */
[----:B------:R-:W-:Y:S02]  /*6470*/  PRMT R6, R7, 0x3340, R6 ;  /* 0x0000334007067816 */ /* 0x000fe40000000006 */
[----:B------:R-:W-:-:S02]  /*6480*/  LEA.HI.X.SX32 R5, R8, c[0x0][0x1c4], 0x1, P0 ;  /* 0x0000710008057a11 */ /* 0x000fc400000f0eff */
[----:B------:R-:W-:Y:S02]  /*6490*/  PRMT R9, R9, 0x5410, R6 ;  /* 0x0000541009097816 */ /* 0x000fe40000000006 */
[----:B------:R-:W-:-:S03]  /*64a0*/  CS2R R6, SRZ ;  /* 0x0000000000067805 */ /* 0x000fc6000001ff00 */
[----:B------:R0:W-:Y:S01]  /*64b0*/  @!P1 STG.E [R4.64], R9 ;  /* 0x0000000904009986 */ /* 0x0001e2000c101904 */
[----:B------:R-:W-:Y:S05]  /*64c0*/  @P1 BRA `(.L_x_5) ;  /* 0x0000002000001947 */ /* 0x000fea0003800000 */
[----:B0-----:R-:W-:-:S05]  /*64d0*/  IMAD.WIDE R4, R0, R3, c[0x0][0x1a8] ;  /* 0x00006a0000047625 */ /* 0x001fca00078e0203 */
[----:B------:R0:W5:Y:S02]  /*64e0*/  LDG.E.EF.64 R6, [R4.64] ;  /* 0x0000000404067981 */ /* 0x000164000c0e1b00 */
.L_x_5:
[----:B------:R-:W-:Y:S05]  /*64f0*/  BSYNC B0 ;  /* 0x0000000000007941 */ /* 0x000fea0003800000 */
.L_x_4:
[C---:B-----5:R-:W-:Y:S01]  /*6500*/  PRMT R3, R6.reuse, 0x7632, R3 ;  /* 0x0000763206037816 */ /* 0x060fe20000000003 */
[----:B0-----:R-:W-:-:S04]  /*6510*/  IMAD.U32 R5, R6, 0x10000, RZ ;  /* 0x0001000006057824 */ /* 0x001fc800078e00ff */
[----:B------:R-:W-:Y:S01]  /*6520*/  IMAD.U32 R3, R3, 0x10000, RZ ;  /* 0x0001000003037824 */ /* 0x000fe200078e00ff */
[----:B------:R-:W-:-:S03]  /*6530*/  FMUL R5, R2, R5 ;  /* 0x0000000502057220 */ /* 0x000fc60000400000 */
[C---:B------:R-:W-:Y:S01]  /*6540*/  FMUL R4, R2.reuse, R3 ;  /* 0x0000000302047220 */ /* 0x040fe20000400000 */
[C---:B------:R-:W-:Y:S01]  /*6550*/  IMAD.U32 R3, R7.reuse, 0x10000, RZ ;  /* 0x0001000007037824 */ /* 0x040fe200078e00ff */
[----:B------:R-:W-:Y:S01]  /*6560*/  PRMT R7, R7, 0x7632, R7 ;  /* 0x0000763207077816 */ /* 0x000fe20000000007 */
[----:B------:R-:W0:Y:S02]  /*6570*/  FRND R5, R5 ;  /* 0x0000000500057307 */ /* 0x000e240000201000 */
[----:B------:R-:W-:Y:S02]  /*6580*/  FMUL R3, R2, R3 ;  /* 0x0000000302037220 */ /* 0x000fe40000400000 */
[----:B------:R-:W-:-:S04]  /*6590*/  IMAD.U32 R7, R7, 0x10000, RZ ;  /* 0x0001000007077824 */ /* 0x000fc800078e00ff */
[----:B------:R-:W1:Y:S01]  /*65a0*/  FRND R4, R4 ;  /* 0x0000000400047307 */ /* 0x000e620000201000 */
[----:B------:R-:W-:-:S07]  /*65b0*/  FMUL R7, R2, R7 ;  /* 0x0000000702077220 */ /* 0x000fce0000400000 */
[----:B------:R-:W2:Y:S01]  /*65c0*/  FRND R3, R3 ;  /* 0x0000000300037307 */ /* 0x000ea20000201000 */
[C---:B0-----:R-:W-:Y:S02]  /*65d0*/  FSETP.GT.AND P2, PT, R5.reuse, -127, PT ;  /* 0xc2fe00000500780b */ /* 0x041fe40003f44000 */
[----:B------:R-:W-:-:S05]  /*65e0*/  FSETP.NAN.AND P4, PT, R5, R5, PT ;  /* 0x000000050500720b */ /* 0x000fca0003f88000 */
[----:B------:R-:W0:Y:S01]  /*65f0*/  FRND R7, R7 ;  /* 0x0000000700077307 */ /* 0x000e220000201000 */
[----:B-1----:R-:W-:-:S05]  /*6600*/  FSETP.GT.AND P3, PT, R4, -127, PT ;  /* 0xc2fe00000400780b */ /* 0x002fca0003f64000 */
[----:B------:R-:W-:Y:S02]  /*6610*/  @!P2 FSEL R5, R5, -127, P4 ;  /* 0xc2fe00000505a808 */ /* 0x000fe40002000000 */
[----:B--2---:R-:W-:Y:S02]  /*6620*/  FSETP.GT.AND P0, PT, R3, -127, PT ;  /* 0xc2fe00000300780b */ /* 0x004fe40003f04000 */
[C---:B------:R-:W-:Y:S01]  /*6630*/  FSETP.NAN.AND P4, PT, R4.reuse, R4, PT ;  /* 0x000000040400720b */ /* 0x040fe20003f88000 */
[----:B------:R-:W-:Y:S03]  /*6640*/  F2I.S16.TRUNC.NTZ R6, R5 ;  /* 0x0000000500067305 */ /* 0x000fe6000020e900 */
[----:B------:R-:W-:Y:S02]  /*6650*/  @!P3 FSEL R4, R4, -127, P4 ;  /* 0xc2fe00000404b808 */ /* 0x000fe40002000000 */
[----:B0-----:R-:W-:-:S02]  /*6660*/  FSETP.GT.AND P2, PT, R7, -127, PT ;  /* 0xc2fe00000700780b */ /* 0x001fc40003f44000 */
[C---:B------:R-:W-:Y:S01]  /*6670*/  FSETP.NAN.AND P3, PT, R3.reuse, R3, PT ;  /* 0x000000030300720b */ /* 0x040fe20003f68000 */
[----:B------:R-:W0:Y:S01]  /*6680*/  F2I.S16.TRUNC.NTZ R2, R4 ;  /* 0x0000000400027305 */ /* 0x000e22000020e900 */
[C---:B------:R-:W-:Y:S02]  /*6690*/  FSETP.GEU.AND P6, PT, R4.reuse, 127, PT ;  /* 0x42fe00000400780b */ /* 0x040fe40003fce000 */
[----:B------:R-:W-:Y:S02]  /*66a0*/  @!P0 FSEL R3, R3, -127, P3 ;  /* 0xc2fe000003038808 */ /* 0x000fe40001800000 */
[----:B------:R-:W-:Y:S02]  /*66b0*/  FSETP.NAN.AND P0, PT, R7, R7, PT ;  /* 0x000000070700720b */ /* 0x000fe40003f08000 */
[----:B------:R-:W-:Y:S01]  /*66c0*/  FSETP.GEU.AND P4, PT, R5, 127, PT ;  /* 0x42fe00000500780b */ /* 0x000fe20003f8e000 */
[----:B------:R1:W2:Y:S01]  /*66d0*/  F2I.S16.TRUNC.NTZ R9, R3 ;  /* 0x0000000300097305 */ /* 0x0002a2000020e900 */
[----:B------:R-:W-:-:S02]  /*66e0*/  FSETP.NAN.AND P5, PT, R4, R4, PT ;  /* 0x000000040400720b */ /* 0x000fc40003fa8000 */
[----:B------:R-:W-:Y:S02]  /*66f0*/  @!P2 FSEL R7, R7, -127, P0 ;  /* 0xc2fe00000707a808 */ /* 0x000fe40000000000 */
[----:B------:R-:W-:Y:S02]  /*6700*/  FSETP.GEU.AND P2, PT, R3, 127, PT ;  /* 0x42fe00000300780b */ /* 0x000fe40003f4e000 */
[----:B------:R-:W-:Y:S01]  /*6710*/  FSETP.GEU.AND P0, PT, R7, 127, PT ;  /* 0x42fe00000700780b */ /* 0x000fe20003f0e000 */
[----:B------:R-:W3:Y:S01]  /*6720*/  F2I.S16.TRUNC.NTZ R8, R7 ;  /* 0x0000000700087305 */ /* 0x000ee2000020e900 */
[----:B0-----:R-:W-:Y:S02]  /*6730*/  LOP3.LUT R2, R2, 0xffff, RZ, 0xc0, !PT ;  /* 0x0000ffff02027812 */ /* 0x001fe400078ec0ff */
[----:B------:R-:W-:Y:S02]  /*6740*/  FSETP.NAN.AND P3, PT, R5, R5, PT ;  /* 0x000000050500720b */ /* 0x000fe40003f68000 */
[----:B------:R-:W-:-:S02]  /*6750*/  @P6 SEL R2, R2, 0x7f, P5 ;  /* 0x0000007f02026807 */ /* 0x000fc40002800000 */
[----:B------:R-:W-:Y:S02]  /*6760*/  FSETP.NAN.AND P5, PT, R3, R3, PT ;  /* 0x000000030300720b */ /* 0x000fe40003fa8000 */
[----:B-1----:R-:W-:Y:S02]  /*6770*/  LOP3.LUT R3, R6, 0xffff, RZ, 0xc0, !PT ;  /* 0x0000ffff06037812 */ /* 0x002fe400078ec0ff */
[----:B------:R-:W-:Y:S02]  /*6780*/  FSETP.NAN.AND P6, PT, R7, R7, PT ;  /* 0x000000070700720b */ /* 0x000fe40003fc8000 */
[----:B--2---:R-:W-:Y:S02]  /*6790*/  LOP3.LUT R9, R9, 0xffff, RZ, 0xc0, !PT ;  /* 0x0000ffff09097812 */ /* 0x004fe400078ec0ff */
[----:B------:R-:W-:Y:S02]  /*67a0*/  @P4 SEL R3, R3, 0x7f, P3 ;  /* 0x0000007f03034807 */ /* 0x000fe40001800000 */
[----:B---3--:R-:W-:-:S02]  /*67b0*/  LOP3.LUT R8, R8, 0xffff, RZ, 0xc0, !PT ;  /* 0x0000ffff08087812 */ /* 0x008fc400078ec0ff */
[----:B------:R-:W-:Y:S02]  /*67c0*/  @P2 SEL R9, R9, 0x7f, P5 ;  /* 0x0000007f09092807 */ /* 0x000fe40002800000 */
[----:B------:R-:W-:Y:S02]  /*67d0*/  @P0 SEL R8, R8, 0x7f, P6 ;  /* 0x0000007f08080807 */ /* 0x000fe40003000000 */
[----:B------:R-:W-:Y:S02]  /*67e0*/  PRMT R5, R3, 0x3340, R2 ;  /* 0x0000334003057816 */ /* 0x000fe40000000002 */
[C---:B------:R-:W-:Y:S02]  /*67f0*/  IADD3 R2, P0, R0.reuse, c[0x0][0x1c0], RZ ;  /* 0x0000700000027a10 */ /* 0x040fe40007f1e0ff */
[----:B------:R-:W-:Y:S02]  /*6800*/  PRMT R8, R9, 0x3340, R8 ;  /* 0x0000334009087816 */ /* 0x000fe40000000008 */
[----:B------:R-:W-:-:S02]  /*6810*/  LEA.HI.X.SX32 R3, R0, c[0x0][0x1c4], 0x1, P0 ;  /* 0x0000710000037a11 */ /* 0x000fc400000f0eff */
[----:B------:R-:W-:Y:S01]  /*6820*/  PRMT R5, R5, 0x5410, R8 ;  /* 0x0000541005057816 */ /* 0x000fe20000000008 */
[----:B------:R-:W-:Y:S06]  /*6830*/  @P1 EXIT ;  /* 0x000000000000194d */ /* 0x000fec0003800000 */
[----:B------:R-:W-:Y:S01]  /*6840*/  STG.E [R2.64], R5 ;  /* 0x0000000502007986 */ /* 0x000fe2000c101904 */
[----:B------:R-:W-:Y:S05]  /*6850*/  EXIT ;  /* 0x000000000000794d */ /* 0x000fea0003800000 */
.L_x_6:
[----:B------:R-:W-:-:S00]  /*6860*/  BRA `(.L_x_6) ;  /* 0xfffffff000007947 */ /* 0x000fc0000383ffff */
[----:B------:R-:W-:-:S00]  /*6870*/  NOP ;  /* 0x0000000000007918 */ /* 0x000fc00000000000 */
        /* <DEDUP_REMOVED lines=8> */
.L_x_7:


//--------------------- .nv.global.init           --------------------------
	.section	.nv.global.init,"aw",@progbits
.nv.global.init:
	.type		_$_str,@object
	.size		_$_str,(.L_0 - _$_str)
_$_str:
        /*0000*/ 	.byte	0x5f, 0x5f, 0x43, 0x55, 0x44, 0x41, 0x5f, 0x46, 0x54, 0x5a, 0x00
.L_0:


//--------------------- .nv.shared.triton_red_fused__to_copy_add_amax_amin_clamp_mul_native_layer_norm_reciprocal_12 --------------------------
	.section	.nv.shared.triton_red_fused__to_copy_add_amax_amin_clamp_mul_native_layer_norm_reciprocal_12,"aw",@nobits
	.sectionflags	@""
	.align	16
